	.target	sm_90a

	.elftype	@"ET_EXEC"


//--------------------- .note.nv.tkinfo           --------------------------
	.section	.note.nv.tkinfo,"",@"SHT_NOTE"
	.sectionflags	@"SHF_NOTE_NV_TKINFO"
	.tkinfo
        /*0018*/ 	.word	0x00000002
        /*0030*/ 	.string	""
        /*0030*/ 	.string	"ptxas"
        /*0030*/ 	.string	"Cuda compilation tools, release 13.0, V13.0.88"
        /*0030*/ 	.string	"Build cuda_13.0.r13.0/compiler.36424714_0"
        /*0030*/ 	.string	"-arch sm_90a -m 64 "



//--------------------- .note.nv.cuinfo           --------------------------
	.section	.note.nv.cuinfo,"",@"SHT_NOTE"
	.sectionflags	@"SHF_NOTE_NV_CUINFO"
        /*0018*/ 	.short	0x0002
        /*001a*/ 	.short	0x005a
        /*001c*/ 	.short	0x0082
	.zero		2


//--------------------- .nv.info                  --------------------------
	.section	.nv.info,"",@"SHT_CUDA_INFO"
	.align	4


	//----- nvinfo : EIATTR_REGCOUNT
	.align		4
        /*0000*/ 	.byte	0x04, 0x2f
        /*0002*/ 	.short	(.L_15 - .L_14)
	.align		4
.L_14:
        /*0004*/ 	.word	index@(_ZN7cutlass13device_kernelINS_4gemm6kernel13GemmUniversalIN4cute5tupleIJiiiiEEENS1_10collective13CollectiveMmaINS1_34MainloopSm90TmaGmmaWarpSpecializedILi2ENS5_IJNS4_1CILi1EEESB_SB_EEENS1_35KernelTmaWarpSpecializedCooperativeEEENS5_IJNSA_ILi192EEENSA_ILi128EEESG_EEENS_10bfloat16_tENS5_IJlSB_lEEESI_SJ_NS4_8TiledMMAINS4_8MMA_AtomIJNS4_4SM904GMMA28MMA_64x128x16_F32BF16BF16_SSILNSN_5MajorE0ELSP_0ELNSN_7ScaleInE1ELSQ_1EEEEEENS4_6LayoutINS5_IJNSA_ILi2EEESB_SB_EEENS5_IJSB_NSA_ILi0EEESW_EEEEENS5_IJNS4_10UnderscoreESZ_SZ_EEEEENS4_13SM90_TMA_LOADENS4_14ComposedLayoutINS4_7SwizzleILi3ELi4ELi3EEENS4_18smem_ptr_flag_bitsILi16EEENST_INS5_IJNSA_ILi8EEENSA_ILi64EEEEEENS5_IJS19_SB_EEEEEEEvNS4_8identityES12_S1D_vS1E_EENS_8epilogue10collective6detail29Sm90TmaWarpSpecializedAdapterINS1H_15DefaultEpilogueISI_SJ_SJ_NS1G_6thread17LinearCombinationISI_Li1EffLNS1L_9ScaleType4KindE0ELNS_15FloatRoundStyleE2ESI_EENS1_15EpilogueDefaultEEEEEvvEEEEvNT_6ParamsE)
        /*0008*/ 	.word	0x000000a8


	//----- nvinfo : EIATTR_FRAME_SIZE
	.align		4
.L_15:
        /*000c*/ 	.byte	0x04, 0x11
        /*000e*/ 	.short	(.L_17 - .L_16)
	.align		4
.L_16:
        /*0010*/ 	.word	index@(_ZN7cutlass13device_kernelINS_4gemm6kernel13GemmUniversalIN4cute5tupleIJiiiiEEENS1_10collective13CollectiveMmaINS1_34MainloopSm90TmaGmmaWarpSpecializedILi2ENS5_IJNS4_1CILi1EEESB_SB_EEENS1_35KernelTmaWarpSpecializedCooperativeEEENS5_IJNSA_ILi192EEENSA_ILi128EEESG_EEENS_10bfloat16_tENS5_IJlSB_lEEESI_SJ_NS4_8TiledMMAINS4_8MMA_AtomIJNS4_4SM904GMMA28MMA_64x128x16_F32BF16BF16_SSILNSN_5MajorE0ELSP_0ELNSN_7ScaleInE1ELSQ_1EEEEEENS4_6LayoutINS5_IJNSA_ILi2EEESB_SB_EEENS5_IJSB_NSA_ILi0EEESW_EEEEENS5_IJNS4_10UnderscoreESZ_SZ_EEEEENS4_13SM90_TMA_LOADENS4_14ComposedLayoutINS4_7SwizzleILi3ELi4ELi3EEENS4_18smem_ptr_flag_bitsILi16EEENST_INS5_IJNSA_ILi8EEENSA_ILi64EEEEEENS5_IJS19_SB_EEEEEEEvNS4_8identityES12_S1D_vS1E_EENS_8epilogue10collective6detail29Sm90TmaWarpSpecializedAdapterINS1H_15DefaultEpilogueISI_SJ_SJ_NS1G_6thread17LinearCombinationISI_Li1EffLNS1L_9ScaleType4KindE0ELNS_15FloatRoundStyleE2ESI_EENS1_15EpilogueDefaultEEEEEvvEEEEvNT_6ParamsE)
        /*0014*/ 	.word	0x00000000


	//----- nvinfo : EIATTR_MIN_STACK_SIZE
	.align		4
.L_17:
        /*0018*/ 	.byte	0x04, 0x12
        /*001a*/ 	.short	(.L_19 - .L_18)
	.align		4
.L_18:
        /*001c*/ 	.word	index@(_ZN7cutlass13device_kernelINS_4gemm6kernel13GemmUniversalIN4cute5tupleIJiiiiEEENS1_10collective13CollectiveMmaINS1_34MainloopSm90TmaGmmaWarpSpecializedILi2ENS5_IJNS4_1CILi1EEESB_SB_EEENS1_35KernelTmaWarpSpecializedCooperativeEEENS5_IJNSA_ILi192EEENSA_ILi128EEESG_EEENS_10bfloat16_tENS5_IJlSB_lEEESI_SJ_NS4_8TiledMMAINS4_8MMA_AtomIJNS4_4SM904GMMA28MMA_64x128x16_F32BF16BF16_SSILNSN_5MajorE0ELSP_0ELNSN_7ScaleInE1ELSQ_1EEEEEENS4_6LayoutINS5_IJNSA_ILi2EEESB_SB_EEENS5_IJSB_NSA_ILi0EEESW_EEEEENS5_IJNS4_10UnderscoreESZ_SZ_EEEEENS4_13SM90_TMA_LOADENS4_14ComposedLayoutINS4_7SwizzleILi3ELi4ELi3EEENS4_18smem_ptr_flag_bitsILi16EEENST_INS5_IJNSA_ILi8EEENSA_ILi64EEEEEENS5_IJS19_SB_EEEEEEEvNS4_8identityES12_S1D_vS1E_EENS_8epilogue10collective6detail29Sm90TmaWarpSpecializedAdapterINS1H_15DefaultEpilogueISI_SJ_SJ_NS1G_6thread17LinearCombinationISI_Li1EffLNS1L_9ScaleType4KindE0ELNS_15FloatRoundStyleE2ESI_EENS1_15EpilogueDefaultEEEEEvvEEEEvNT_6ParamsE)
        /*0020*/ 	.word	0x00000000
.L_19:


//--------------------- .nv.compat                --------------------------
	.section	.nv.compat,"",@"SHT_CUDA_COMPAT_INFO"
	.align	4
        /*0000*/ 	.byte	0x02, 0x09, 0x01, 0x00, 0x02, 0x02, 0x04, 0x00, 0x02, 0x05, 0x05, 0x00, 0x03, 0x07, 0x01, 0x01
        /*0010*/ 	.byte	0x02, 0x03, 0x01, 0x00, 0x02, 0x06, 0x01, 0x00, 0x04, 0x0b, 0x08, 0x00, 0x00, 0x00, 0x00, 0x00
        /*0020*/ 	.byte	0x00, 0x00, 0x00, 0x00


//--------------------- .nv.info._ZN7cutlass13device_kernelINS_4gemm6kernel13GemmUniversalIN4cute5tupleIJiiiiEEENS1_10collective13CollectiveMmaINS1_34MainloopSm90TmaGmmaWarpSpecializedILi2ENS5_IJNS4_1CILi1EEESB_SB_EEENS1_35KernelTmaWarpSpecializedCooperativeEEENS5_IJNSA_ILi192EEENSA_ILi128EEESG_EEENS_10bfloat16_tENS5_IJlSB_lEEESI_SJ_NS4_8TiledMMAINS4_8MMA_AtomIJNS4_4SM904GMMA28MMA_64x128x16_F32BF16BF16_SSILNSN_5MajorE0ELSP_0ELNSN_7ScaleInE1ELSQ_1EEEEEENS4_6LayoutINS5_IJNSA_ILi2EEESB_SB_EEENS5_IJSB_NSA_ILi0EEESW_EEEEENS5_IJNS4_10UnderscoreESZ_SZ_EEEEENS4_13SM90_TMA_LOADENS4_14ComposedLayoutINS4_7SwizzleILi3ELi4ELi3EEENS4_18smem_ptr_flag_bitsILi16EEENST_INS5_IJNSA_ILi8EEENSA_ILi64EEEEEENS5_IJS19_SB_EEEEEEEvNS4_8identityES12_S1D_vS1E_EENS_8epilogue10collective6detail29Sm90TmaWarpSpecializedAdapterINS1H_15DefaultEpilogueISI_SJ_SJ_NS1G_6thread17LinearCombinationISI_Li1EffLNS1L_9ScaleType4KindE0ELNS_15FloatRoundStyleE2ESI_EENS1_15EpilogueDefaultEEEEEvvEEEEvNT_6ParamsE --------------------------
	.section	.nv.info._ZN7cutlass13device_kernelINS_4gemm6kernel13GemmUniversalIN4cute5tupleIJiiiiEEENS1_10collective13CollectiveMmaINS1_34MainloopSm90TmaGmmaWarpSpecializedILi2ENS5_IJNS4_1CILi1EEESB_SB_EEENS1_35KernelTmaWarpSpecializedCooperativeEEENS5_IJNSA_ILi192EEENSA_ILi128EEESG_EEENS_10bfloat16_tENS5_IJlSB_lEEESI_SJ_NS4_8TiledMMAINS4_8MMA_AtomIJNS4_4SM904GMMA28MMA_64x128x16_F32BF16BF16_SSILNSN_5MajorE0ELSP_0ELNSN_7ScaleInE1ELSQ_1EEEEEENS4_6LayoutINS5_IJNSA_ILi2EEESB_SB_EEENS5_IJSB_NSA_ILi0EEESW_EEEEENS5_IJNS4_10UnderscoreESZ_SZ_EEEEENS4_13SM90_TMA_LOADENS4_14ComposedLayoutINS4_7SwizzleILi3ELi4ELi3EEENS4_18smem_ptr_flag_bitsILi16EEENST_INS5_IJNSA_ILi8EEENSA_ILi64EEEEEENS5_IJS19_SB_EEEEEEEvNS4_8identityES12_S1D_vS1E_EENS_8epilogue10collective6detail29Sm90TmaWarpSpecializedAdapterINS1H_15DefaultEpilogueISI_SJ_SJ_NS1G_6thread17LinearCombinationISI_Li1EffLNS1L_9ScaleType4KindE0ELNS_15FloatRoundStyleE2ESI_EENS1_15EpilogueDefaultEEEEEvvEEEEvNT_6ParamsE,"",@"SHT_CUDA_INFO"
	.sectionflags	@""
	.align	4


	//----- nvinfo : EIATTR_CUDA_API_VERSION
	.align		4
        /*0000*/ 	.byte	0x04, 0x37
        /*0002*/ 	.short	(.L_21 - .L_20)
.L_20:
        /*0004*/ 	.word	0x00000082


	//----- nvinfo : EIATTR_KPARAM_INFO
	.align		4
.L_21:
        /*0008*/ 	.byte	0x04, 0x17
        /*000a*/ 	.short	(.L_23 - .L_22)
.L_22:
        /*000c*/ 	.word	0x00000000
        /*0010*/ 	.short	0x0000
        /*0012*/ 	.short	0x0070
        /*0014*/ 	.byte	0x00, 0xf0, 0x01, 0x10


	//----- nvinfo : EIATTR_SPARSE_MMA_MASK
	.align		4
.L_23:
        /*0018*/ 	.byte	0x03, 0x50
        /*001a*/ 	.short	0x0000


	//----- nvinfo : EIATTR_MAXREG_COUNT
	.align		4
        /*001c*/ 	.byte	0x03, 0x1b
        /*001e*/ 	.short	0x00a8


	//----- nvinfo : EIATTR_NUM_BARRIERS
	.align		4
        /*0020*/ 	.byte	0x02, 0x4c
        /*0022*/ 	.byte	0x01
	.zero		1


	//----- nvinfo : EIATTR_EXTERNS
	.align		4
        /*0024*/ 	.byte	0x04, 0x0f
        /*0026*/ 	.short	(.L_25 - .L_24)


	//   ....[0]....
	.align		4
.L_24:
        /*0028*/ 	.word	index@(__assertfail)


	//----- nvinfo : EIATTR_MERCURY_ISA_VERSION
	.align		4
.L_25:
        /*002c*/ 	.byte	0x03, 0x5f
        /*002e*/ 	.short	0x0101


	//----- nvinfo : EIATTR_INT_WARP_WIDE_INSTR_OFFSETS
	.align		4
        /*0030*/ 	.byte	0x04, 0x31
        /*0032*/ 	.short	(.L_27 - .L_26)


	//   ....[0]....
.L_26:
        /*0034*/ 	.word	0x00000370


	//   ....[1]....
        /*0038*/ 	.word	0x000003a0


	//   ....[2]....
        /*003c*/ 	.word	0x00000480


	//----- nvinfo : EIATTR_COOP_GROUP_MASK_REGIDS
	.align		4
.L_27:
        /*0040*/ 	.byte	0x04, 0x29
        /*0042*/ 	.short	(.L_29 - .L_28)


	//   ....[0]....
.L_28:
        /*0044*/ 	.word	0xffffffff


	//   ....[1]....
        /*0048*/ 	.word	0xffffffff


	//   ....[2]....
        /*004c*/ 	.word	0xffffffff


	//   ....[3]....
        /*0050*/ 	.word	0xffffffff


	//   ....[4]....
        /*0054*/ 	.word	0xffffffff


	//----- nvinfo : EIATTR_COOP_GROUP_INSTR_OFFSETS
	.align		4
.L_29:
        /*0058*/ 	.byte	0x04, 0x28
        /*005a*/ 	.short	(.L_31 - .L_30)


	//   ....[0]....
.L_30:
        /*005c*/ 	.word	0x00000060


	//   ....[1]....
        /*0060*/ 	.word	0x00000070


	//   ....[2]....
        /*0064*/ 	.word	0x00000130


	//   ....[3]....
        /*0068*/ 	.word	0x00000280


	//   ....[4]....
        /*006c*/ 	.word	0x00000f30


	//----- nvinfo : EIATTR_REG_RECONFIG
	.align		4
.L_31:
        /*0070*/ 	.byte	0x01, 0x54
	.zero		2


	//----- nvinfo : EIATTR_SYSCALL_OFFSETS
	.align		4
        /*0074*/ 	.byte	0x04, 0x46
        /*0076*/ 	.short	(.L_33 - .L_32)


	//   ....[0]....
.L_32:
        /*0078*/ 	.word	0x000010f0


	//----- nvinfo : EIATTR_MBARRIER_INSTR_OFFSETS
	.align		4
.L_33:
        /*007c*/ 	.byte	0x04, 0x39
        /*007e*/ 	.short	(.L_35 - .L_34)


	//   ....[0]....
.L_34:
        /*0080*/ 	.word	0x00000230
        /*0084*/ 	.word	0x000000ff
        /*0088*/ 	.word	0x00000000
        /*008c*/ 	.short	0x0100
        /*008e*/ 	.byte	0x08
	.zero		1


	//   ....[1]....
        /*0090*/ 	.word	0x00000240
        /*0094*/ 	.word	0x000000ff
        /*0098*/ 	.word	0x00000010
        /*009c*/ 	.short	0x0100
        /*009e*/ 	.byte	0x08
	.zero		1


	//   ....[2]....
        /*00a0*/ 	.word	0x00000250
        /*00a4*/ 	.word	0x000000ff
        /*00a8*/ 	.word	0x00000008
        /*00ac*/ 	.short	0x0100
        /*00ae*/ 	.byte	0x08
	.zero		1


	//   ....[3]....
        /*00b0*/ 	.word	0x00000260
        /*00b4*/ 	.word	0x000000ff
        /*00b8*/ 	.word	0x00000018
        /*00bc*/ 	.short	0x0100
        /*00be*/ 	.byte	0x08
	.zero		1


	//   ....[4]....
        /*00c0*/ 	.word	0x000004f0
        /*00c4*/ 	.word	0x000000ff
        /*00c8*/ 	.word	0x00000030
        /*00cc*/ 	.short	0x0100
        /*00ce*/ 	.byte	0x06
	.zero		1


	//   ....[5]....
        /*00d0*/ 	.word	0x00000550
        /*00d4*/ 	.word	0x000000ff
        /*00d8*/ 	.word	0x00000038
        /*00dc*/ 	.short	0x0100
        /*00de*/ 	.byte	0x06
	.zero		1


	//   ....[6]....
        /*00e0*/ 	.word	0x00001170
        /*00e4*/ 	.word	0x00000003
        /*00e8*/ 	.word	0x00000000
        /*00ec*/ 	.short	0x010a
        /*00ee*/ 	.byte	0x3f
	.zero		1


	//   ....[7]....
        /*00f0*/ 	.word	0x000011b0
        /*00f4*/ 	.word	0x00000003
        /*00f8*/ 	.word	0x00000000
        /*00fc*/ 	.short	0x010a
        /*00fe*/ 	.byte	0x3f
	.zero		1


	//   ....[8]....
        /*0100*/ 	.word	0x000019a0
        /*0104*/ 	.word	0x000000ff
        /*0108*/ 	.word	0x00000000
        /*010c*/ 	.short	0x010a
        /*010e*/ 	.byte	0x09
	.zero		1


	//   ....[9]....
        /*0110*/ 	.word	0x000019e0
        /*0114*/ 	.word	0x000000ff
        /*0118*/ 	.word	0x00000000
        /*011c*/ 	.short	0x010a
        /*011e*/ 	.byte	0x09
	.zero		1


	//   ....[10]....
        /*0120*/ 	.word	0x00002090
        /*0124*/ 	.word	0x000000ff
        /*0128*/ 	.word	0x00000000
        /*012c*/ 	.short	0x0101
        /*012e*/ 	.byte	0x08
	.zero		1


	//   ....[11]....
        /*0130*/ 	.word	0x00002270
        /*0134*/ 	.word	0x000000ff
        /*0138*/ 	.word	0x00000000
        /*013c*/ 	.short	0x0101
        /*013e*/ 	.byte	0x04
	.zero		1


	//   ....[12]....
        /*0140*/ 	.word	0x0000bb30
        /*0144*/ 	.word	0x0000000c
        /*0148*/ 	.word	0x00000010
        /*014c*/ 	.short	0x010a
        /*014e*/ 	.byte	0x3f
	.zero		1


	//   ....[13]....
        /*0150*/ 	.word	0x0000bfb0
        /*0154*/ 	.word	0x00000005
        /*0158*/ 	.word	0x00000038
        /*015c*/ 	.short	0x0101
        /*015e*/ 	.byte	0x3f
	.zero		1


	//   ....[14]....
        /*0160*/ 	.word	0x0000c6b0
        /*0164*/ 	.word	0x00000007
        /*0168*/ 	.word	0x00000000
        /*016c*/ 	.short	0x010a
        /*016e*/ 	.byte	0x3f
	.zero		1


	//   ....[15]....
        /*0170*/ 	.word	0x0000c730
        /*0174*/ 	.word	0x00000005
        /*0178*/ 	.word	0x00000000
        /*017c*/ 	.short	0x010a
        /*017e*/ 	.byte	0x3f
	.zero		1


	//   ....[16]....
        /*0180*/ 	.word	0x0000c790
        /*0184*/ 	.word	0x00000003
        /*0188*/ 	.word	0x00000000
        /*018c*/ 	.short	0x010a
        /*018e*/ 	.byte	0x3f
	.zero		1


	//   ....[17]....
        /*0190*/ 	.word	0x0000c7f0
        /*0194*/ 	.word	0x00000004
        /*0198*/ 	.word	0x00000000
        /*019c*/ 	.short	0x010a
        /*019e*/ 	.byte	0x3f
	.zero		1


	//   ....[18]....
        /*01a0*/ 	.word	0x0000c8c0
        /*01a4*/ 	.word	0x0000000c
        /*01a8*/ 	.word	0x00000010
        /*01ac*/ 	.short	0x010a
        /*01ae*/ 	.byte	0x3f
	.zero		1


	//   ....[19]....
        /*01b0*/ 	.word	0x0000c990
        /*01b4*/ 	.word	0x00000007
        /*01b8*/ 	.word	0x00000000
        /*01bc*/ 	.short	0x010a
        /*01be*/ 	.byte	0x3f
	.zero		1


	//----- nvinfo : EIATTR_NUM_MBARRIERS
	.align		4
.L_35:
        /*01c0*/ 	.byte	0x03, 0x38
        /*01c2*/ 	.short	0x0006


	//----- nvinfo : EIATTR_EXIT_INSTR_OFFSETS
	.align		4
        /*01c4*/ 	.byte	0x04, 0x1c
        /*01c6*/ 	.short	(.L_37 - .L_36)


	//   ....[0]....
.L_36:
        /*01c8*/ 	.word	0x000005a0


	//   ....[1]....
        /*01cc*/ 	.word	0x00000e60


	//   ....[2]....
        /*01d0*/ 	.word	0x0000b1a0


	//   ....[3]....
        /*01d4*/ 	.word	0x0000b7d0


	//   ....[4]....
        /*01d8*/ 	.word	0x0000c780


	//----- nvinfo : EIATTR_MAX_THREADS
	.align		4
.L_37:
        /*01dc*/ 	.byte	0x04, 0x05
        /*01de*/ 	.short	(.L_39 - .L_38)
.L_38:
        /*01e0*/ 	.word	0x00000180
        /*01e4*/ 	.word	0x00000001
        /*01e8*/ 	.word	0x00000001


	//----- nvinfo : EIATTR_CRS_STACK_SIZE
	.align		4
.L_39:
        /*01ec*/ 	.byte	0x04, 0x1e
        /*01ee*/ 	.short	(.L_41 - .L_40)
.L_40:
        /*01f0*/ 	.word	0x00000000


	//----- nvinfo : EIATTR_CBANK_PARAM_SIZE
	.align		4
.L_41:
        /*01f4*/ 	.byte	0x03, 0x19
        /*01f6*/ 	.short	0x0470


	//----- nvinfo : EIATTR_PARAM_CBANK
	.align		4
        /*01f8*/ 	.byte	0x04, 0x0a
        /*01fa*/ 	.short	(.L_43 - .L_42)
	.align		4
.L_42:
        /*01fc*/ 	.word	index@(.nv.constant0._ZN7cutlass13device_kernelINS_4gemm6kernel13GemmUniversalIN4cute5tupleIJiiiiEEENS1_10collective13CollectiveMmaINS1_34MainloopSm90TmaGmmaWarpSpecializedILi2ENS5_IJNS4_1CILi1EEESB_SB_EEENS1_35KernelTmaWarpSpecializedCooperativeEEENS5_IJNSA_ILi192EEENSA_ILi128EEESG_EEENS_10bfloat16_tENS5_IJlSB_lEEESI_SJ_NS4_8TiledMMAINS4_8MMA_AtomIJNS4_4SM904GMMA28MMA_64x128x16_F32BF16BF16_SSILNSN_5MajorE0ELSP_0ELNSN_7ScaleInE1ELSQ_1EEEEEENS4_6LayoutINS5_IJNSA_ILi2EEESB_SB_EEENS5_IJSB_NSA_ILi0EEESW_EEEEENS5_IJNS4_10UnderscoreESZ_SZ_EEEEENS4_13SM90_TMA_LOADENS4_14ComposedLayoutINS4_7SwizzleILi3ELi4ELi3EEENS4_18smem_ptr_flag_bitsILi16EEENST_INS5_IJNSA_ILi8EEENSA_ILi64EEEEEENS5_IJS19_SB_EEEEEEEvNS4_8identityES12_S1D_vS1E_EENS_8epilogue10collective6detail29Sm90TmaWarpSpecializedAdapterINS1H_15DefaultEpilogueISI_SJ_SJ_NS1G_6thread17LinearCombinationISI_Li1EffLNS1L_9ScaleType4KindE0ELNS_15FloatRoundStyleE2ESI_EENS1_15EpilogueDefaultEEEEEvvEEEEvNT_6ParamsE)
        /*0200*/ 	.short	0x0210
        /*0202*/ 	.short	0x0470


	//----- nvinfo : EIATTR_SW_WAR
	.align		4
.L_43:
        /*0204*/ 	.byte	0x04, 0x36
        /*0206*/ 	.short	(.L_45 - .L_44)
.L_44:
        /*0208*/ 	.word	0x00000008
.L_45:


//--------------------- .nv.callgraph             --------------------------
	.section	.nv.callgraph,"",@"SHT_CUDA_CALLGRAPH"
	.align	4
	.sectionentsize	8
	.align		4
        /*0000*/ 	.word	0x00000000
	.align		4
        /*0004*/ 	.word	0xffffffff
	.align		4
        /*0008*/ 	.word	index@(_ZN7cutlass13device_kernelINS_4gemm6kernel13GemmUniversalIN4cute5tupleIJiiiiEEENS1_10collective13CollectiveMmaINS1_34MainloopSm90TmaGmmaWarpSpecializedILi2ENS5_IJNS4_1CILi1EEESB_SB_EEENS1_35KernelTmaWarpSpecializedCooperativeEEENS5_IJNSA_ILi192EEENSA_ILi128EEESG_EEENS_10bfloat16_tENS5_IJlSB_lEEESI_SJ_NS4_8TiledMMAINS4_8MMA_AtomIJNS4_4SM904GMMA28MMA_64x128x16_F32BF16BF16_SSILNSN_5MajorE0ELSP_0ELNSN_7ScaleInE1ELSQ_1EEEEEENS4_6LayoutINS5_IJNSA_ILi2EEESB_SB_EEENS5_IJSB_NSA_ILi0EEESW_EEEEENS5_IJNS4_10UnderscoreESZ_SZ_EEEEENS4_13SM90_TMA_LOADENS4_14ComposedLayoutINS4_7SwizzleILi3ELi4ELi3EEENS4_18smem_ptr_flag_bitsILi16EEENST_INS5_IJNSA_ILi8EEENSA_ILi64EEEEEENS5_IJS19_SB_EEEEEEEvNS4_8identityES12_S1D_vS1E_EENS_8epilogue10collective6detail29Sm90TmaWarpSpecializedAdapterINS1H_15DefaultEpilogueISI_SJ_SJ_NS1G_6thread17LinearCombinationISI_Li1EffLNS1L_9ScaleType4KindE0ELNS_15FloatRoundStyleE2ESI_EENS1_15EpilogueDefaultEEEEEvvEEEEvNT_6ParamsE)
	.align		4
        /*000c*/ 	.word	index@(__assertfail)
	.align		4
        /*0010*/ 	.word	0x00000000
	.align		4
        /*0014*/ 	.word	0xfffffffe
	.align		4
        /*0018*/ 	.word	0x00000000
	.align		4
        /*001c*/ 	.word	0xfffffffd
	.align		4
        /*0020*/ 	.word	0x00000000
	.align		4
        /*0024*/ 	.word	0xfffffffc


//--------------------- .nv.constant4             --------------------------
	.section	.nv.constant4,"a",@progbits
	.align	8
	.align		8
.nv.constant4:
        /*0000*/ 	.dword	__assertfail
	.align		8
        /*0008*/ 	.dword	__unnamed_1
	.align		8
        /*0010*/ 	.dword	_ZN39_INTERNAL_d257d2a4_4_k_cu_56e4cbdb_85434cuda3std3__45__cpo5beginE
	.align		8
        /*0018*/ 	.dword	_ZN39_INTERNAL_d257d2a4_4_k_cu_56e4cbdb_85434cuda3std3__45__cpo3endE
	.align		8
        /*0020*/ 	.dword	_ZN39_INTERNAL_d257d2a4_4_k_cu_56e4cbdb_85434cuda3std3__45__cpo6cbeginE
	.align		8
        /*0028*/ 	.dword	_ZN39_INTERNAL_d257d2a4_4_k_cu_56e4cbdb_85434cuda3std3__45__cpo4cendE
	.align		8
        /*0030*/ 	.dword	_ZN39_INTERNAL_d257d2a4_4_k_cu_56e4cbdb_85434cuda3std3__441_GLOBAL__N__d257d2a4_4_k_cu_56e4cbdb_85436ignoreE
	.align		8
        /*0038*/ 	.dword	_ZN39_INTERNAL_d257d2a4_4_k_cu_56e4cbdb_85434cuda3std3__419piecewise_constructE
	.align		8
        /*0040*/ 	.dword	_ZN39_INTERNAL_d257d2a4_4_k_cu_56e4cbdb_85434cuda3std3__48in_placeE
	.align		8
        /*0048*/ 	.dword	_ZN39_INTERNAL_d257d2a4_4_k_cu_56e4cbdb_85434cuda3std6ranges3__45__cpo4swapE
	.align		8
        /*0050*/ 	.dword	_ZN39_INTERNAL_d257d2a4_4_k_cu_56e4cbdb_85434cuda3std6ranges3__45__cpo9iter_moveE
	.align		8
        /*0058*/ 	.dword	_ZN39_INTERNAL_d257d2a4_4_k_cu_56e4cbdb_85434cute7productE
	.align		8
        /*0060*/ 	.dword	_ZN39_INTERNAL_d257d2a4_4_k_cu_56e4cbdb_85434cute1_E
	.align		8
        /*0068*/ 	.dword	$str$22
	.align		8
        /*0070*/ 	.dword	$str$23


//--------------------- .text._ZN7cutlass13device_kernelINS_4gemm6kernel13GemmUniversalIN4cute5tupleIJiiiiEEENS1_10collective13CollectiveMmaINS1_34MainloopSm90TmaGmmaWarpSpecializedILi2ENS5_IJNS4_1CILi1EEESB_SB_EEENS1_35KernelTmaWarpSpecializedCooperativeEEENS5_IJNSA_ILi192EEENSA_ILi128EEESG_EEENS_10bfloat16_tENS5_IJlSB_lEEESI_SJ_NS4_8TiledMMAINS4_8MMA_AtomIJNS4_4SM904GMMA28MMA_64x128x16_F32BF16BF16_SSILNSN_5MajorE0ELSP_0ELNSN_7ScaleInE1ELSQ_1EEEEEENS4_6LayoutINS5_IJNSA_ILi2EEESB_SB_EEENS5_IJSB_NSA_ILi0EEESW_EEEEENS5_IJNS4_10UnderscoreESZ_SZ_EEEEENS4_13SM90_TMA_LOADENS4_14ComposedLayoutINS4_7SwizzleILi3ELi4ELi3EEENS4_18smem_ptr_flag_bitsILi16EEENST_INS5_IJNSA_ILi8EEENSA_ILi64EEEEEENS5_IJS19_SB_EEEEEEEvNS4_8identityES12_S1D_vS1E_EENS_8epilogue10collective6detail29Sm90TmaWarpSpecializedAdapterINS1H_15DefaultEpilogueISI_SJ_SJ_NS1G_6thread17LinearCombinationISI_Li1EffLNS1L_9ScaleType4KindE0ELNS_15FloatRoundStyleE2ESI_EENS1_15EpilogueDefaultEEEEEvvEEEEvNT_6ParamsE --------------------------
	.section	.text._ZN7cutlass13device_kernelINS_4gemm6kernel13GemmUniversalIN4cute5tupleIJiiiiEEENS1_10collective13CollectiveMmaINS1_34MainloopSm90TmaGmmaWarpSpecializedILi2ENS5_IJNS4_1CILi1EEESB_SB_EEENS1_35KernelTmaWarpSpecializedCooperativeEEENS5_IJNSA_ILi192EEENSA_ILi128EEESG_EEENS_10bfloat16_tENS5_IJlSB_lEEESI_SJ_NS4_8TiledMMAINS4_8MMA_AtomIJNS4_4SM904GMMA28MMA_64x128x16_F32BF16BF16_SSILNSN_5MajorE0ELSP_0ELNSN_7ScaleInE1ELSQ_1EEEEEENS4_6LayoutINS5_IJNSA_ILi2EEESB_SB_EEENS5_IJSB_NSA_ILi0EEESW_EEEEENS5_IJNS4_10UnderscoreESZ_SZ_EEEEENS4_13SM90_TMA_LOADENS4_14ComposedLayoutINS4_7SwizzleILi3ELi4ELi3EEENS4_18smem_ptr_flag_bitsILi16EEENST_INS5_IJNSA_ILi8EEENSA_ILi64EEEEEENS5_IJS19_SB_EEEEEEEvNS4_8identityES12_S1D_vS1E_EENS_8epilogue10collective6detail29Sm90TmaWarpSpecializedAdapterINS1H_15DefaultEpilogueISI_SJ_SJ_NS1G_6thread17LinearCombinationISI_Li1EffLNS1L_9ScaleType4KindE0ELNS_15FloatRoundStyleE2ESI_EENS1_15EpilogueDefaultEEEEEvvEEEEvNT_6ParamsE,"ax",@progbits
	.align	128
.text._ZN7cutlass13device_kernelINS_4gemm6kernel13GemmUniversalIN4cute5tupleIJiiiiEEENS1_10collective13CollectiveMmaINS1_34MainloopSm90TmaGmmaWarpSpecializedILi2ENS5_IJNS4_1CILi1EEESB_SB_EEENS1_35KernelTmaWarpSpecializedCooperativeEEENS5_IJNSA_ILi192EEENSA_ILi128EEESG_EEENS_10bfloat16_tENS5_IJlSB_lEEESI_SJ_NS4_8TiledMMAINS4_8MMA_AtomIJNS4_4SM904GMMA28MMA_64x128x16_F32BF16BF16_SSILNSN_5MajorE0ELSP_0ELNSN_7ScaleInE1ELSQ_1EEEEEENS4_6LayoutINS5_IJNSA_ILi2EEESB_SB_EEENS5_IJSB_NSA_ILi0EEESW_EEEEENS5_IJNS4_10UnderscoreESZ_SZ_EEEEENS4_13SM90_TMA_LOADENS4_14ComposedLayoutINS4_7SwizzleILi3ELi4ELi3EEENS4_18smem_ptr_flag_bitsILi16EEENST_INS5_IJNSA_ILi8EEENSA_ILi64EEEEEENS5_IJS19_SB_EEEEEEEvNS4_8identityES12_S1D_vS1E_EENS_8epilogue10collective6detail29Sm90TmaWarpSpecializedAdapterINS1H_15DefaultEpilogueISI_SJ_SJ_NS1G_6thread17LinearCombinationISI_Li1EffLNS1L_9ScaleType4KindE0ELNS_15FloatRoundStyleE2ESI_EENS1_15EpilogueDefaultEEEEEvvEEEEvNT_6ParamsE:
        .type           _ZN7cutlass13device_kernelINS_4gemm6kernel13GemmUniversalIN4cute5tupleIJiiiiEEENS1_10collective13CollectiveMmaINS1_34MainloopSm90TmaGmmaWarpSpecializedILi2ENS5_IJNS4_1CILi1EEESB_SB_EEENS1_35KernelTmaWarpSpecializedCooperativeEEENS5_IJNSA_ILi192EEENSA_ILi128EEESG_EEENS_10bfloat16_tENS5_IJlSB_lEEESI_SJ_NS4_8TiledMMAINS4_8MMA_AtomIJNS4_4SM904GMMA28MMA_64x128x16_F32BF16BF16_SSILNSN_5MajorE0ELSP_0ELNSN_7ScaleInE1ELSQ_1EEEEEENS4_6LayoutINS5_IJNSA_ILi2EEESB_SB_EEENS5_IJSB_NSA_ILi0EEESW_EEEEENS5_IJNS4_10UnderscoreESZ_SZ_EEEEENS4_13SM90_TMA_LOADENS4_14ComposedLayoutINS4_7SwizzleILi3ELi4ELi3EEENS4_18smem_ptr_flag_bitsILi16EEENST_INS5_IJNSA_ILi8EEENSA_ILi64EEEEEENS5_IJS19_SB_EEEEEEEvNS4_8identityES12_S1D_vS1E_EENS_8epilogue10collective6detail29Sm90TmaWarpSpecializedAdapterINS1H_15DefaultEpilogueISI_SJ_SJ_NS1G_6thread17LinearCombinationISI_Li1EffLNS1L_9ScaleType4KindE0ELNS_15FloatRoundStyleE2ESI_EENS1_15EpilogueDefaultEEEEEvvEEEEvNT_6ParamsE,@function
        .size           _ZN7cutlass13device_kernelINS_4gemm6kernel13GemmUniversalIN4cute5tupleIJiiiiEEENS1_10collective13CollectiveMmaINS1_34MainloopSm90TmaGmmaWarpSpecializedILi2ENS5_IJNS4_1CILi1EEESB_SB_EEENS1_35KernelTmaWarpSpecializedCooperativeEEENS5_IJNSA_ILi192EEENSA_ILi128EEESG_EEENS_10bfloat16_tENS5_IJlSB_lEEESI_SJ_NS4_8TiledMMAINS4_8MMA_AtomIJNS4_4SM904GMMA28MMA_64x128x16_F32BF16BF16_SSILNSN_5MajorE0ELSP_0ELNSN_7ScaleInE1ELSQ_1EEEEEENS4_6LayoutINS5_IJNSA_ILi2EEESB_SB_EEENS5_IJSB_NSA_ILi0EEESW_EEEEENS5_IJNS4_10UnderscoreESZ_SZ_EEEEENS4_13SM90_TMA_LOADENS4_14ComposedLayoutINS4_7SwizzleILi3ELi4ELi3EEENS4_18smem_ptr_flag_bitsILi16EEENST_INS5_IJNSA_ILi8EEENSA_ILi64EEEEEENS5_IJS19_SB_EEEEEEEvNS4_8identityES12_S1D_vS1E_EENS_8epilogue10collective6detail29Sm90TmaWarpSpecializedAdapterINS1H_15DefaultEpilogueISI_SJ_SJ_NS1G_6thread17LinearCombinationISI_Li1EffLNS1L_9ScaleType4KindE0ELNS_15FloatRoundStyleE2ESI_EENS1_15EpilogueDefaultEEEEEvvEEEEvNT_6ParamsE,(.L_x_316 - _ZN7cutlass13device_kernelINS_4gemm6kernel13GemmUniversalIN4cute5tupleIJiiiiEEENS1_10collective13CollectiveMmaINS1_34MainloopSm90TmaGmmaWarpSpecializedILi2ENS5_IJNS4_1CILi1EEESB_SB_EEENS1_35KernelTmaWarpSpecializedCooperativeEEENS5_IJNSA_ILi192EEENSA_ILi128EEESG_EEENS_10bfloat16_tENS5_IJlSB_lEEESI_SJ_NS4_8TiledMMAINS4_8MMA_AtomIJNS4_4SM904GMMA28MMA_64x128x16_F32BF16BF16_SSILNSN_5MajorE0ELSP_0ELNSN_7ScaleInE1ELSQ_1EEEEEENS4_6LayoutINS5_IJNSA_ILi2EEESB_SB_EEENS5_IJSB_NSA_ILi0EEESW_EEEEENS5_IJNS4_10UnderscoreESZ_SZ_EEEEENS4_13SM90_TMA_LOADENS4_14ComposedLayoutINS4_7SwizzleILi3ELi4ELi3EEENS4_18smem_ptr_flag_bitsILi16EEENST_INS5_IJNSA_ILi8EEENSA_ILi64EEEEEENS5_IJS19_SB_EEEEEEEvNS4_8identityES12_S1D_vS1E_EENS_8epilogue10collective6detail29Sm90TmaWarpSpecializedAdapterINS1H_15DefaultEpilogueISI_SJ_SJ_NS1G_6thread17LinearCombinationISI_Li1EffLNS1L_9ScaleType4KindE0ELNS_15FloatRoundStyleE2ESI_EENS1_15EpilogueDefaultEEEEEvvEEEEvNT_6ParamsE)
        .other          _ZN7cutlass13device_kernelINS_4gemm6kernel13GemmUniversalIN4cute5tupleIJiiiiEEENS1_10collective13CollectiveMmaINS1_34MainloopSm90TmaGmmaWarpSpecializedILi2ENS5_IJNS4_1CILi1EEESB_SB_EEENS1_35KernelTmaWarpSpecializedCooperativeEEENS5_IJNSA_ILi192EEENSA_ILi128EEESG_EEENS_10bfloat16_tENS5_IJlSB_lEEESI_SJ_NS4_8TiledMMAINS4_8MMA_AtomIJNS4_4SM904GMMA28MMA_64x128x16_F32BF16BF16_SSILNSN_5MajorE0ELSP_0ELNSN_7ScaleInE1ELSQ_1EEEEEENS4_6LayoutINS5_IJNSA_ILi2EEESB_SB_EEENS5_IJSB_NSA_ILi0EEESW_EEEEENS5_IJNS4_10UnderscoreESZ_SZ_EEEEENS4_13SM90_TMA_LOADENS4_14ComposedLayoutINS4_7SwizzleILi3ELi4ELi3EEENS4_18smem_ptr_flag_bitsILi16EEENST_INS5_IJNSA_ILi8EEENSA_ILi64EEEEEENS5_IJS19_SB_EEEEEEEvNS4_8identityES12_S1D_vS1E_EENS_8epilogue10collective6detail29Sm90TmaWarpSpecializedAdapterINS1H_15DefaultEpilogueISI_SJ_SJ_NS1G_6thread17LinearCombinationISI_Li1EffLNS1L_9ScaleType4KindE0ELNS_15FloatRoundStyleE2ESI_EENS1_15EpilogueDefaultEEEEEvvEEEEvNT_6ParamsE,@"STO_CUDA_ENTRY STV_DEFAULT"
_ZN7cutlass13device_kernelINS_4gemm6kernel13GemmUniversalIN4cute5tupleIJiiiiEEENS1_10collective13CollectiveMmaINS1_34MainloopSm90TmaGmmaWarpSpecializedILi2ENS5_IJNS4_1CILi1EEESB_SB_EEENS1_35KernelTmaWarpSpecializedCooperativeEEENS5_IJNSA_ILi192EEENSA_ILi128EEESG_EEENS_10bfloat16_tENS5_IJlSB_lEEESI_SJ_NS4_8TiledMMAINS4_8MMA_AtomIJNS4_4SM904GMMA28MMA_64x128x16_F32BF16BF16_SSILNSN_5MajorE0ELSP_0ELNSN_7ScaleInE1ELSQ_1EEEEEENS4_6LayoutINS5_IJNSA_ILi2EEESB_SB_EEENS5_IJSB_NSA_ILi0EEESW_EEEEENS5_IJNS4_10UnderscoreESZ_SZ_EEEEENS4_13SM90_TMA_LOADENS4_14ComposedLayoutINS4_7SwizzleILi3ELi4ELi3EEENS4_18smem_ptr_flag_bitsILi16EEENST_INS5_IJNSA_ILi8EEENSA_ILi64EEEEEENS5_IJS19_SB_EEEEEEEvNS4_8identityES12_S1D_vS1E_EENS_8epilogue10collective6detail29Sm90TmaWarpSpecializedAdapterINS1H_15DefaultEpilogueISI_SJ_SJ_NS1G_6thread17LinearCombinationISI_Li1EffLNS1L_9ScaleType4KindE0ELNS_15FloatRoundStyleE2ESI_EENS1_15EpilogueDefaultEEEEEvvEEEEvNT_6ParamsE:
[----:B------:R-:W0:Y:S01]  /*0000*/  LDC R1, c[0x0][0x28] ;  /* 0x00000a00ff017b82 */ /* 0x000e220000000800 */
[----:B------:R-:W1:Y:S01]  /*0010*/  S2R R18, SR_TID.X ;  /* 0x0000000000127919 */ /* 0x000e620000002100 */
[----:B------:R-:W-:Y:S01]  /*0020*/  ELECT P0, URZ, PT ;  /* 0x00000000003f782f */ /* 0x000fe20003800000 */
[----:B------:R-:W-:Y:S01]  /*0030*/  BSSY B0, `(.L_x_0) ;  /* 0x000000f000007945 */ /* 0x000fe20003800000 */
[--C-:B-1----:R-:W-:Y:S02]  /*0040*/  SHF.R.U32.HI R0, RZ, 0x5, R18.reuse ;  /* 0x00000005ff007819 */ /* 0x102fe40000011612 */
[----:B------:R-:W-:-:S03]  /*0050*/  SHF.R.U32.HI R22, RZ, 0x7, R18 ;  /* 0x00000007ff167819 */ /* 0x000fc60000011612 */
[----:B------:R-:W1:Y:S04]  /*0060*/  SHFL.IDX PT, R5, R0, RZ, 0x1f ;  /* 0x00001fff00057589 */ /* 0x000e6800000e0000 */
[----:B------:R2:W3:Y:S01]  /*0070*/  SHFL.IDX PT, R8, R22, RZ, 0x1f ;  /* 0x00001fff16087589 */ /* 0x0004e200000e0000 */
[----:B-1----:R-:W-:-:S13]  /*0080*/  ISETP.NE.OR P0, PT, R5, RZ, !P0 ;  /* 0x000000ff0500720c */ /* 0x002fda0004705670 */
[----:B0-23--:R-:W-:Y:S05]  /*0090*/  @P0 BRA `(.L_x_1) ;  /* 0x0000000000200947 */ /* 0x00dfea0003800000 */
[----:B------:R-:W-:Y:S02]  /*00a0*/  ULDC.64 UR4, c[0x0][0x198] ;  /* 0x0000660000047ab9 */ /* 0x000fe40000000a00 */
[----:B------:R-:W-:Y:S02]  /*00b0*/  UIADD3 UR6, UP0, UR4, 0xf0, URZ ;  /* 0x000000f004067890 */ /* 0x000fe4000ff1e03f */
[----:B------:R-:W-:Y:S02]  /*00c0*/  UIADD3 UR4, UP1, UR4, 0x1f0, URZ ;  /* 0x000001f004047890 */ /* 0x000fe4000ff3e03f */
[----:B------:R-:W-:Y:S02]  /*00d0*/  UIADD3.X UR7, URZ, UR5, URZ, UP0, !UPT ;  /* 0x000000053f077290 */ /* 0x000fe400087fe43f */
[----:B------:R-:W-:-:S07]  /*00e0*/  UIADD3.X UR5, URZ, UR5, URZ, UP1, !UPT ;  /* 0x000000053f057290 */ /* 0x000fce0008ffe43f */
[----:B------:R0:W-:Y:S02]  /*00f0*/  UTMACCTL.PF [UR6] ;  /* 0x00000000060079b9 */ /* 0x0001e40008040000 */
[----:B------:R0:W-:Y:S02]  /*0100*/  UTMACCTL.PF [UR4] ;  /* 0x00000000040079b9 */ /* 0x0001e40008040000 */
[----:B0-----:R-:W-:Y:S01]  /*0110*/  NOP ;  /* 0x0000000000007918 */ /* 0x001fe20000000000 */
.L_x_1:
[----:B------:R-:W-:Y:S05]  /*0120*/  BSYNC B0 ;  /* 0x0000000000007941 */ /* 0x000fea0003800000 */
.L_x_0:
[----:B------:R-:W0:Y:S02]  /*0130*/  SHFL.IDX PT, R2, R0, RZ, 0x1f ;  /* 0x00001fff00027589 */ /* 0x000e2400000e0000 */
[----:B0-----:R-:W-:-:S13]  /*0140*/  ISETP.NE.AND P0, PT, R2, RZ, PT ;  /* 0x000000ff0200720c */ /* 0x001fda0003f05270 */
[----:B------:R-:W-:Y:S05]  /*0150*/  @P0 BRA `(.L_x_2) ;  /* 0x0000000000480947 */ /* 0x000fea0003800000 */
[----:B------:R-:W0:Y:S01]  /*0160*/  S2UR UR8, SR_CgaCtaId ;  /* 0x00000000000879c3 */ /* 0x000e220000008800 */
[----:B------:R-:W-:Y:S01]  /*0170*/  UMOV UR4, 0x400 ;  /* 0x0000040000047882 */ /* 0x000fe20000000000 */
[----:B------:R-:W-:Y:S01]  /*0180*/  UMOV UR5, 0x1 ;  /* 0x0000000100057882 */ /* 0x000fe20000000000 */
[----:B------:R-:W-:Y:S01]  /*0190*/  UMOV UR6, 0x100 ;  /* 0x0000010000067882 */ /* 0x000fe20000000000 */
[----:B------:R-:W-:Y:S01]  /*01a0*/  ELECT P0, URZ, PT ;  /* 0x00000000003f782f */ /* 0x000fe20003800000 */
[----:B------:R-:W-:-:S04]  /*01b0*/  UIADD3 UR6, -UR6, 0x100000, URZ ;  /* 0x0010000006067890 */ /* 0x000fc8000fffe13f */
[----:B------:R-:W-:Y:S02]  /*01c0*/  USHF.L.U32 UR7, UR6, 0xb, URZ ;  /* 0x0000000b06077899 */ /* 0x000fe4000800063f */
[----:B------:R-:W-:Y:S02]  /*01d0*/  USHF.L.U32 UR6, UR6, 0x1, URZ ;  /* 0x0000000106067899 */ /* 0x000fe4000800063f */
[----:B0-----:R-:W-:Y:S02]  /*01e0*/  ULEA UR8, UR8, UR4, 0x18 ;  /* 0x0000000408087291 */ /* 0x001fe4000f8ec03f */
[----:B------:R-:W-:-:S04]  /*01f0*/  UIADD3 UR4, -UR5, 0x100000, URZ ;  /* 0x0010000005047890 */ /* 0x000fc8000fffe13f */
[----:B------:R-:W-:Y:S02]  /*0200*/  USHF.L.U32 UR5, UR4, 0xb, URZ ;  /* 0x0000000b04057899 */ /* 0x000fe4000800063f */
[----:B------:R-:W-:Y:S01]  /*0210*/  USHF.L.U32 UR4, UR4, 0x1, URZ ;  /* 0x0000000104047899 */ /* 0x000fe2000800063f */
[----:B------:R-:W0:Y:S11]  /*0220*/  FENCE.VIEW.ASYNC.S ;  /* 0x00000000000073c6 */ /* 0x000e360000000000 */
[----:B0-----:R0:W1:Y:S01]  /*0230*/  SYNCS.EXCH.64 URZ, [UR8], UR4 ;  /* 0x00000004083f75b2 */ /* 0x0010620008000100 */
[----:B------:R0:W2:Y:S01]  /*0240*/  SYNCS.EXCH.64 URZ, [UR8+0x10], UR6 ;  /* 0x00001006083f75b2 */ /* 0x0000a20008000100 */
[----:B------:R0:W3:Y:S01]  /*0250*/  SYNCS.EXCH.64 URZ, [UR8+0x8], UR4 ;  /* 0x00000804083f75b2 */ /* 0x0000e20008000100 */
[----:B------:R0:W4:Y:S01]  /*0260*/  SYNCS.EXCH.64 URZ, [UR8+0x18], UR6 ;  /* 0x00001806083f75b2 */ /* 0x0001220008000100 */
[----:B------:R-:W-:Y:S01]  /*0270*/  NOP ;  /* 0x0000000000007918 */ /* 0x000fe20000000000 */
.L_x_2:
[----:B------:R-:W5:Y:S01]  /*0280*/  SHFL.IDX PT, R0, R0, RZ, 0x1f ;  /* 0x00001fff00007589 */ /* 0x000f6200000e0000 */
[----:B------:R-:W1:Y:S01]  /*0290*/  LDC R2, c[0x0][0x65c] ;  /* 0x00019700ff027b82 */ /* 0x000e620000000800 */
[----:B------:R-:W-:Y:S02]  /*02a0*/  ELECT P0, URZ, PT ;  /* 0x00000000003f782f */ /* 0x000fe40003800000 */
[----:B------:R-:W-:Y:S01]  /*02b0*/  SHF.R.S32.HI R6, RZ, 0x1f, R5 ;  /* 0x0000001fff067819 */ /* 0x000fe20000011405 */
[----:B------:R-:W2:Y:S01]  /*02c0*/  S2R R3, SR_CTAID.Y ;  /* 0x0000000000037919 */ /* 0x000ea20000002600 */
[----:B0-----:R-:W-:Y:S01]  /*02d0*/  UMOV UR4, 0x20 ;  /* 0x0000002000047882 */ /* 0x001fe20000000000 */
[----:B------:R-:W-:Y:S01]  /*02e0*/  ISETP.NE.AND P2, PT, R8, RZ, PT ;  /* 0x000000ff0800720c */ /* 0x000fe20003f45270 */
[----:B------:R-:W-:Y:S01]  /*02f0*/  NOP ;  /* 0x0000000000007918 */ /* 0x000fe20000000000 */
[----:B------:R-:W0:Y:S01]  /*0300*/  S2R R4, SR_CTAID.X ;  /* 0x0000000000047919 */ /* 0x000e220000002500 */
[----:B------:R-:W-:Y:S01]  /*0310*/  LEA.HI R6, R6, R5, RZ, 0x2 ;  /* 0x0000000506067211 */ /* 0x000fe200078f10ff */
[----:B------:R-:W-:Y:S01]  /*0320*/  NOP ;  /* 0x0000000000007918 */ /* 0x000fe20000000000 */
[----:B-----5:R-:W-:-:S02]  /*0330*/  ISETP.NE.OR P0, PT, R0, RZ, !P0 ;  /* 0x000000ff0000720c */ /* 0x020fc40004705670 */
[----:B-1----:R-:W-:-:S04]  /*0340*/  ISETP.NE.AND P3, PT, R2, 0x1, PT ;  /* 0x000000010200780c */ /* 0x002fc80003f65270 */
[----:B------:R-:W-:Y:S02]  /*0350*/  P2R R0, PR, RZ, 0x8 ;  /* 0x00000008ff007803 */ /* 0x000fe40000000000 */
[----:B------:R-:W-:-:S05]  /*0360*/  LOP3.LUT R0, R6, 0xfffffffc, RZ, 0xc0, !PT ;  /* 0xfffffffc06007812 */ /* 0x000fca00078ec0ff */
[----:B------:R-:W-:Y:S01]  /*0370*/  VOTEU.ALL UP0, P0 ;  /* 0x00000000003f7886 */ /* 0x000fe20000000000 */
[----:B------:R-:W-:Y:S01]  /*0380*/  IMAD.IADD R0, R5, 0x1, -R0 ;  /* 0x0000000105007824 */ /* 0x000fe200078e0a00 */
[----:B------:R-:W0:Y:S01]  /*0390*/  @P3 LDC R17, c[0x0][0x10] ;  /* 0x00000400ff113b82 */ /* 0x000e220000000800 */
[----:B------:R-:W-:Y:S01]  /*03a0*/  VOTEU.ALL UP1, P0 ;  /* 0x00000000003f7886 */ /* 0x000fe20000020000 */
[----:B--2---:R-:W-:Y:S01]  /*03b0*/  @P3 IMAD.MOV.U32 R6, RZ, RZ, R3 ;  /* 0x000000ffff063224 */ /* 0x004fe200078e0003 */
[----:B------:R-:W-:Y:S01]  /*03c0*/  @!UP0 UMOV UR6, 0x400 ;  /* 0x0000040000068882 */ /* 0x000fe20000000000 */
[----:B------:R-:W-:-:S04]  /*03d0*/  @!UP0 UIADD3 UR4, -UR4, 0x100000, URZ ;  /* 0x0010000004048890 */ /* 0x000fc8000fffe13f */
[----:B------:R-:W-:Y:S02]  /*03e0*/  @!UP0 USHF.L.U32 UR5, UR4, 0xb, URZ ;  /* 0x0000000b04058899 */ /* 0x000fe4000800063f */
[----:B------:R-:W-:Y:S01]  /*03f0*/  @!UP0 USHF.L.U32 UR4, UR4, 0x1, URZ ;  /* 0x0000000104048899 */ /* 0x000fe2000800063f */
[----:B------:R-:W-:Y:S02]  /*0400*/  @P3 IMAD.MOV.U32 R7, RZ, RZ, RZ ;  /* 0x000000ffff073224 */ /* 0x000fe400078e00ff */
[----:B------:R-:W-:Y:S01]  /*0410*/  IMAD.MOV.U32 R5, RZ, RZ, RZ ;  /* 0x000000ffff057224 */ /* 0x000fe200078e00ff */
[----:B------:R-:W1:Y:S01]  /*0420*/  @!UP0 S2UR UR7, SR_CgaCtaId ;  /* 0x00000000000789c3 */ /* 0x000e620000008800 */
[----:B------:R-:W-:-:S07]  /*0430*/  @P3 IMAD.MOV.U32 R11, RZ, RZ, RZ ;  /* 0x000000ffff0b3224 */ /* 0x000fce00078e00ff */
[----:B------:R-:W2:Y:S01]  /*0440*/  @!P3 LDC R9, c[0x0][0xc] ;  /* 0x00000300ff09bb82 */ /* 0x000ea20000000800 */
[----:B0-----:R-:W-:-:S04]  /*0450*/  @P3 IMAD.WIDE.U32 R16, R4, R17, R6 ;  /* 0x0000001104103225 */ /* 0x001fc800078e0006 */
[----:B------:R-:W-:Y:S01]  /*0460*/  @P3 IMAD.IADD R17, R17, 0x1, R11 ;  /* 0x0000000111113824 */ /* 0x000fe200078e020b */
[----:B-1----:R-:W-:Y:S01]  /*0470*/  @!UP0 ULEA UR6, UR7, UR6, 0x18 ;  /* 0x0000000607068291 */ /* 0x002fe2000f8ec03f */
[----:B------:R-:W-:Y:S01]  /*0480*/  VOTEU.ALL UP0, P0 ;  /* 0x00000000003f7886 */ /* 0x000fe20000000000 */
[----:B------:R-:W-:-:S04]  /*0490*/  ISETP.NE.AND P0, PT, R0, 0x3, PT ;  /* 0x000000030000780c */ /* 0x000fc80003f05270 */
[----:B------:R-:W-:Y:S01]  /*04a0*/  ISETP.EQ.OR P0, PT, R0, RZ, !P0 ;  /* 0x000000ff0000720c */ /* 0x000fe20004702670 */
[----:B--2---:R-:W-:-:S03]  /*04b0*/  @!P3 IMAD.WIDE.U32 R6, R9, R3, R4 ;  /* 0x000000030906b225 */ /* 0x004fc600078e0004 */
[C---:B------:R-:W-:Y:S01]  /*04c0*/  ISETP.EQ.AND P0, PT, R8.reuse, RZ, P0 ;  /* 0x000000ff0800720c */ /* 0x040fe20000702270 */
[----:B------:R-:W-:Y:S01]  /*04d0*/  VIADD R8, R8, 0xffffffff ;  /* 0xffffffff08087836 */ /* 0x000fe20000000000 */
[----:B------:R-:W0:Y:S02]  /*04e0*/  FENCE.VIEW.ASYNC.S ;  /* 0x00000000000073c6 */ /* 0x000e240000000000 */
[----:B0-----:R0:W3:Y:S01]  /*04f0*/  @!UP0 SYNCS.EXCH.64 URZ, [UR6+0x30], UR4 ;  /* 0x00003004063f85b2 */ /* 0x0010e20008000100 */
[----:B------:R-:W-:Y:S01]  /*0500*/  @!P3 IMAD.MOV.U32 R16, RZ, RZ, R6 ;  /* 0x000000ffff10b224 */ /* 0x000fe200078e0006 */
[----:B------:R-:W-:Y:S02]  /*0510*/  SEL R19, RZ, 0x1, !P0 ;  /* 0x00000001ff137807 */ /* 0x000fe40004000000 */
[----:B------:R-:W-:Y:S02]  /*0520*/  ISETP.GE.U32.AND P1, PT, R8, 0x2, PT ;  /* 0x000000020800780c */ /* 0x000fe40003f26070 */
[----:B------:R-:W-:-:S02]  /*0530*/  @!P3 MOV R17, R7 ;  /* 0x000000070011b202 */ /* 0x000fc40000000f00 */
[----:B------:R-:W-:Y:S01]  /*0540*/  SEL R19, R19, 0x2, P1 ;  /* 0x0000000213137807 */ /* 0x000fe20000800000 */
[----:B------:R0:W3:Y:S01]  /*0550*/  @!UP1 SYNCS.EXCH.64 URZ, [UR6+0x38], UR4 ;  /* 0x00003804063f95b2 */ /* 0x0000e20008000100 */
[----:B------:R-:W-:Y:S01]  /*0560*/  NOP ;  /* 0x0000000000007918 */ /* 0x000fe20000000000 */
[----:B---34-:R-:W-:Y:S06]  /*0570*/  BAR.SYNC.DEFER_BLOCKING 0x0 ;  /* 0x0000000000007b1d */ /* 0x018fec0000010000 */
[----:B------:R-:W-:Y:S05]  /*0580*/  @!P2 BRA `(.L_x_3) ;  /* 0x000000ac0008a947 */ /* 0x000fea0003800000 */
[----:B------:R-:W-:-:S13]  /*0590*/  ISETP.GT.U32.AND P0, PT, R8, 0x1, PT ;  /* 0x000000010800780c */ /* 0x000fda0003f04070 */
[----:B0-----:R-:W-:Y:S05]  /*05a0*/  @P0 EXIT ;  /* 0x000000000000094d */ /* 0x001fea0003800000 */
[----:B------:R-:W-:Y:S01]  /*05b0*/  ULDC.64 UR4, c[0x0][0x650] ;  /* 0x0001940000047ab9 */ /* 0x000fe20000000a00 */
[----:B------:R-:W-:Y:S01]  /*05c0*/  PRMT R0, RZ, 0x7610, R0 ;  /* 0x00007610ff007816 */ /* 0x000fe20000000000 */
[----:B------:R-:W-:Y:S01]  /*05d0*/  IMAD.MOV.U32 R152, RZ, RZ, -0x1 ;  /* 0xffffffffff987424 */ /* 0x000fe200078e00ff */
[----:B------:R-:W-:Y:S01]  /*05e0*/  ISETP.GE.U32.AND P0, PT, R16, UR4, PT ;  /* 0x0000000410007c0c */ /* 0x000fe2000bf06070 */
[----:B------:R-:W-:Y:S02]  /*05f0*/  IMAD.MOV.U32 R153, RZ, RZ, -0x1 ;  /* 0xffffffffff997424 */ /* 0x000fe400078e00ff */
[----:B------:R-:W-:Y:S01]  /*0600*/  IMAD.MOV.U32 R23, RZ, RZ, -0x1 ;  /* 0xffffffffff177424 */ /* 0x000fe200078e00ff */
[----:B------:R-:W-:-:S13]  /*0610*/  ISETP.GE.U32.AND.EX P0, PT, R17, UR5, PT, P0 ;  /* 0x0000000511007c0c */ /* 0x000fda000bf06100 */
[----:B------:R-:W-:Y:S05]  /*0620*/  @P0 BRA `(.L_x_4) ;  /* 0x0000000400540947 */ /* 0x000fea0003800000 */
[----:B------:R-:W0:Y:S01]  /*0630*/  LDC.64 R14, c[0x0][0x628] ;  /* 0x00018a00ff0e7b82 */ /* 0x000e220000000a00 */
[----:B------:R-:W-:Y:S02]  /*0640*/  IMAD.MOV.U32 R6, RZ, RZ, R16 ;  /* 0x000000ffff067224 */ /* 0x000fe400078e0010 */
[----:B------:R-:W-:-:S05]  /*0650*/  IMAD.MOV.U32 R7, RZ, RZ, R17 ;  /* 0x000000ffff077224 */ /* 0x000fca00078e0011 */
[----:B------:R-:W1:Y:S08]  /*0660*/  LDC R0, c[0x0][0x630] ;  /* 0x00018c00ff007b82 */ /* 0x000e700000000800 */
[----:B------:R-:W2:Y:S01]  /*0670*/  LDC.64 R20, c[0x0][0x620] ;  /* 0x00018800ff147b82 */ /* 0x000ea20000000a00 */
[----:B0-----:R-:W-:-:S04]  /*0680*/  ISETP.NE.U32.AND P0, PT, R14, RZ, PT ;  /* 0x000000ff0e00720c */ /* 0x001fc80003f05070 */
[----:B------:R-:W-:-:S13]  /*0690*/  ISETP.NE.AND.EX P0, PT, R15, RZ, PT, P0 ;  /* 0x000000ff0f00720c */ /* 0x000fda0003f05300 */
[----:B-12---:R-:W-:Y:S05]  /*06a0*/  @!P0 BRA `(.L_x_5) ;  /* 0x0000000000288947 */ /* 0x006fea0003800000 */
[----:B------:R-:W0:Y:S02]  /*06b0*/  LDC R11, c[0x0][0x634] ;  /* 0x00018d00ff0b7b82 */ /* 0x000e240000000800 */
[----:B0-----:R-:W-:-:S05]  /*06c0*/  IADD3 R11, P0, R16, R11, RZ ;  /* 0x0000000b100b7210 */ /* 0x001fca0007f1e0ff */
[----:B------:R-:W-:-:S04]  /*06d0*/  IMAD.X R13, RZ, RZ, R17, P0 ;  /* 0x000000ffff0d7224 */ /* 0x000fc800000e0611 */
[----:B------:R-:W-:-:S04]  /*06e0*/  IMAD.WIDE.U32 R6, R13, R14, RZ ;  /* 0x0000000e0d067225 */ /* 0x000fc800078e00ff */
[----:B------:R-:W-:-:S04]  /*06f0*/  IMAD.WIDE.U32 R8, P0, R11, R15, R6 ;  /* 0x0000000f0b087225 */ /* 0x000fc80007800006 */
[----:B------:R-:W-:-:S04]  /*0700*/  IMAD.WIDE.U32 R6, R11, R14, RZ ;  /* 0x0000000e0b067225 */ /* 0x000fc800078e00ff */
[----:B------:R-:W-:Y:S01]  /*0710*/  IMAD.X R11, RZ, RZ, RZ, P0 ;  /* 0x000000ffff0b7224 */ /* 0x000fe200000e06ff */
[----:B------:R-:W-:Y:S01]  /*0720*/  IADD3 RZ, P0, R7, R8, RZ ;  /* 0x0000000807ff7210 */ /* 0x000fe20007f1e0ff */
[----:B------:R-:W-:-:S04]  /*0730*/  IMAD.MOV.U32 R10, RZ, RZ, R9 ;  /* 0x000000ffff0a7224 */ /* 0x000fc800078e0009 */
[----:B------:R-:W-:-:S08]  /*0740*/  IMAD.WIDE.U32.X R6, R13, R15, R10, P0 ;  /* 0x0000000f0d067225 */ /* 0x000fd000000e040a */
.L_x_5:
[-CC-:B------:R-:W-:Y:S01]  /*0750*/  SHF.R.U64 R23, R6, R0.reuse, R7.reuse ;  /* 0x0000000006177219 */ /* 0x180fe20000001207 */
[----:B------:R-:W0:Y:S01]  /*0760*/  LDC R10, c[0x0][0x618] ;  /* 0x00018600ff0a7b82 */ /* 0x000e220000000800 */
[----:B------:R-:W-:Y:S01]  /*0770*/  SHF.R.U32.HI R5, RZ, R0, R7 ;  /* 0x00000000ff057219 */ /* 0x000fe20000011607 */
[----:B------:R-:W-:Y:S01]  /*0780*/  ULDC UR4, c[0x0][0x150] ;  /* 0x0000540000047ab9 */ /* 0x000fe20000000800 */
[----:B------:R-:W-:Y:S02]  /*0790*/  IADD3 R9, P0, RZ, -R23, RZ ;  /* 0x80000017ff097210 */ /* 0x000fe40007f1e0ff */
[----:B------:R-:W-:Y:S02]  /*07a0*/  I2FP.F32.U32 R0, R4 ;  /* 0x0000000400007245 */ /* 0x000fe40000201000 */
[----:B------:R-:W-:Y:S01]  /*07b0*/  IADD3.X R11, RZ, ~R5, RZ, P0, !PT ;  /* 0x80000005ff0b7210 */ /* 0x000fe200007fe4ff */
[----:B------:R-:W1:Y:S01]  /*07c0*/  LDC.64 R28, c[0x0][0x640] ;  /* 0x00019000ff1c7b82 */ /* 0x000e620000000a00 */
[----:B------:R-:W-:-:S04]  /*07d0*/  IMAD.WIDE.U32 R6, R9, R20, R16 ;  /* 0x0000001409067225 */ /* 0x000fc800078e0010 */
[----:B------:R-:W-:Y:S01]  /*07e0*/  FMUL R0, R0, UR4 ;  /* 0x0000000400007c20 */ /* 0x000fe20008400000 */
[----:B------:R-:W-:Y:S01]  /*07f0*/  ULDC UR4, c[0x0][0x154] ;  /* 0x0000550000047ab9 */ /* 0x000fe20000000800 */
[----:B------:R-:W-:Y:S01]  /*0800*/  IMAD R8, R11, R20, RZ ;  /* 0x000000140b087224 */ /* 0x000fe200078e02ff */
[----:B------:R-:W2:Y:S03]  /*0810*/  LDC R5, c[0x0][0x144] ;  /* 0x00005100ff057b82 */ /* 0x000ea60000000800 */
[----:B------:R-:W3:Y:S01]  /*0820*/  F2I.U32.TRUNC.NTZ R0, R0 ;  /* 0x0000000000007305 */ /* 0x000ee2000020f000 */
[----:B------:R-:W-:-:S04]  /*0830*/  IMAD R9, R9, R21, R8 ;  /* 0x0000001509097224 */ /* 0x000fc800078e0208 */
[----:B------:R-:W-:Y:S01]  /*0840*/  IMAD.IADD R7, R7, 0x1, R9 ;  /* 0x0000000107077824 */ /* 0x000fe200078e0209 */
[----:B------:R-:W4:Y:S01]  /*0850*/  LDC R12, c[0x0][0x608] ;  /* 0x00018200ff0c7b82 */ /* 0x000f220000000800 */
[----:B------:R-:W-:-:S03]  /*0860*/  IMAD.MOV.U32 R9, RZ, RZ, -0x1 ;  /* 0xffffffffff097424 */ /* 0x000fc600078e00ff */
[-CC-:B0-----:R-:W-:Y:S02]  /*0870*/  SHF.R.U64 R20, R6, R10.reuse, R7.reuse ;  /* 0x0000000a06147219 */ /* 0x181fe40000001207 */
[----:B------:R-:W-:Y:S02]  /*0880*/  I2FP.F32.U32 R6, R3 ;  /* 0x0000000300067245 */ /* 0x000fe40000201000 */
[----:B------:R-:W-:Y:S01]  /*0890*/  SHF.R.U32.HI R7, RZ, R10, R7 ;  /* 0x0000000aff077219 */ /* 0x000fe20000011607 */
[----:B------:R-:W0:Y:S01]  /*08a0*/  LDC R26, c[0x0][0x658] ;  /* 0x00019600ff1a7b82 */ /* 0x000e220000000800 */
[----:B-1----:R-:W-:Y:S01]  /*08b0*/  ISETP.NE.U32.AND P0, PT, R28, RZ, PT ;  /* 0x000000ff1c00720c */ /* 0x002fe20003f05070 */
[----:B---3--:R-:W-:Y:S02]  /*08c0*/  IMAD.MOV R8, RZ, RZ, -R0 ;  /* 0x000000ffff087224 */ /* 0x008fe400078e0a00 */
[----:B------:R-:W-:Y:S01]  /*08d0*/  FMUL R6, R6, UR4 ;  /* 0x0000000406067c20 */ /* 0x000fe20008400000 */
[----:B------:R-:W-:-:S03]  /*08e0*/  ISETP.NE.AND.EX P0, PT, R29, RZ, PT, P0 ;  /* 0x000000ff1d00720c */ /* 0x000fc60003f05300 */
[----:B------:R-:W1:Y:S01]  /*08f0*/  LDC R14, c[0x0][0x148] ;  /* 0x00005200ff0e7b82 */ /* 0x000e620000000800 */
[----:B--2---:R-:W-:-:S07]  /*0900*/  IMAD R0, R5, R8, R4 ;  /* 0x0000000805007224 */ /* 0x004fce00078e0204 */
[----:B------:R-:W2:Y:S01]  /*0910*/  LDC R24, c[0x0][0x600] ;  /* 0x00018000ff187b82 */ /* 0x000ea20000000800 */
[-CC-:B----4-:R-:W-:Y:S02]  /*0920*/  SHF.R.U64 R30, R20, R12.reuse, R7.reuse ;  /* 0x0000000c141e7219 */ /* 0x190fe40000001207 */
[----:B------:R-:W-:Y:S01]  /*0930*/  SHF.R.U32.HI R5, RZ, R12, R7 ;  /* 0x0000000cff057219 */ /* 0x000fe20000011607 */
[----:B------:R-:W-:Y:S01]  /*0940*/  IMAD.MOV.U32 R7, RZ, RZ, 0x1 ;  /* 0x00000001ff077424 */ /* 0x000fe200078e00ff */
[----:B------:R3:W4:Y:S03]  /*0950*/  F2I.U32.TRUNC.NTZ R12, R6 ;  /* 0x00000006000c7305 */ /* 0x000726000020f000 */
[----:B------:R-:W1:Y:S01]  /*0960*/  LDC R15, c[0x0][0x648] ;  /* 0x00019200ff0f7b82 */ /* 0x000e620000000800 */
[-C--:B0-----:R-:W-:Y:S02]  /*0970*/  SHF.L.U32 R4, R9, R26.reuse, RZ ;  /* 0x0000001a09047219 */ /* 0x081fe400000006ff */
[----:B------:R-:W-:-:S02]  /*0980*/  SHF.R.U64 R32, R30, R26, R5 ;  /* 0x0000001a1e207219 */ /* 0x000fc40000001205 */
[----:B------:R-:W-:Y:S02]  /*0990*/  LOP3.LUT R11, RZ, R4, RZ, 0x33, !PT ;  /* 0x00000004ff0b7212 */ /* 0x000fe400078e33ff */
[-C--:B------:R-:W-:Y:S01]  /*09a0*/  SHF.R.U32.HI R5, RZ, R26.reuse, R5 ;  /* 0x0000001aff057219 */ /* 0x080fe20000011605 */
[----:B------:R-:W0:Y:S01]  /*09b0*/  LDC R21, c[0x0][0x638] ;  /* 0x00018e00ff157b82 */ /* 0x000e220000000800 */
[----:B------:R-:W-:Y:S01]  /*09c0*/  SHF.L.U32 R10, R7, R26, RZ ;  /* 0x0000001a070a7219 */ /* 0x000fe200000006ff */
[----:B------:R-:W-:-:S06]  /*09d0*/  IMAD.MOV.U32 R4, RZ, RZ, R32 ;  /* 0x000000ffff047224 */ /* 0x000fcc00078e0020 */
[----:B------:R-:W0:Y:S01]  /*09e0*/  LDC R152, c[0x0][0x610] ;  /* 0x00018400ff987b82 */ /* 0x000e220000000800 */
[----:B---34-:R-:W-:Y:S05]  /*09f0*/  @!P0 BRA `(.L_x_6) ;  /* 0x0000000000288947 */ /* 0x018fea0003800000 */
[----:B------:R-:W3:Y:S02]  /*0a00*/  LDC R9, c[0x0][0x64c] ;  /* 0x00019300ff097b82 */ /* 0x000ee40000000800 */
[----:B---3--:R-:W-:-:S05]  /*0a10*/  IADD3 R9, P0, R32, R9, RZ ;  /* 0x0000000920097210 */ /* 0x008fca0007f1e0ff */
        /* <DEDUP_REMOVED lines=8> */
.L_x_6:
[----:B-1----:R-:W-:Y:S01]  /*0aa0*/  SHF.R.U64 R4, R4, R15, R5 ;  /* 0x0000000f04047219 */ /* 0x002fe20000001205 */
[----:B--2---:R-:W-:Y:S01]  /*0ab0*/  VIADD R5, R24, 0xffffffff ;  /* 0xffffffff18057836 */ /* 0x004fe20000000000 */
[----:B------:R-:W-:Y:S02]  /*0ac0*/  IADD3 R12, -R12, RZ, RZ ;  /* 0x000000ff0c0c7210 */ /* 0x000fe40007ffe1ff */
[----:B------:R-:W-:Y:S01]  /*0ad0*/  LOP3.LUT R11, R30, R11, RZ, 0xc0, !PT ;  /* 0x0000000b1e0b7212 */ /* 0x000fe200078ec0ff */
[----:B------:R-:W-:Y:S01]  /*0ae0*/  IMAD.MOV R6, RZ, RZ, -R4 ;  /* 0x000000ffff067224 */ /* 0x000fe200078e0a04 */
[----:B------:R-:W-:Y:S01]  /*0af0*/  LOP3.LUT R5, R20, R5, RZ, 0xc0, !PT ;  /* 0x0000000514057212 */ /* 0x000fe200078ec0ff */
[----:B------:R-:W-:Y:S02]  /*0b00*/  @P3 IMAD R0, R14, R12, R3 ;  /* 0x0000000c0e003224 */ /* 0x000fe400078e0203 */
[----:B------:R-:W-:Y:S02]  /*0b10*/  IMAD R11, R10, R4, R11 ;  /* 0x000000040a0b7224 */ /* 0x000fe400078e020b */
[----:B0-----:R-:W-:-:S02]  /*0b20*/  IMAD R3, R6, R21, R32 ;  /* 0x0000001506037224 */ /* 0x001fc400078e0220 */
[----:B------:R-:W-:Y:S02]  /*0b30*/  IMAD R152, R11, R152, R0 ;  /* 0x000000980b987224 */ /* 0x000fe400078e0200 */
[----:B------:R-:W-:Y:S02]  /*0b40*/  IMAD R3, R3, R24, R5 ;  /* 0x0000001803037224 */ /* 0x000fe400078e0205 */
[----:B------:R-:W-:-:S03]  /*0b50*/  IMAD.MOV.U32 R0, RZ, RZ, 0x1 ;  /* 0x00000001ff007424 */ /* 0x000fc600078e00ff */
[----:B------:R-:W-:Y:S02]  /*0b60*/  SEL R153, R3, R152, !P3 ;  /* 0x0000009803997207 */ /* 0x000fe40005800000 */
[----:B------:R-:W-:-:S07]  /*0b70*/  SEL R152, R152, R3, !P3 ;  /* 0x0000000398987207 */ /* 0x000fce0005800000 */
.L_x_4:
[----:B------:R-:W-:-:S08]  /*0b80*/  NOP ;  /* 0x0000000000007918 */ /* 0x000fd00000000000 */
[----:B------:R-:W0:Y:S02]  /*0b90*/  USETMAXREG.TRY_ALLOC.CTAPOOL UP0, 0xe8 ;  /* 0x000000e8000079c8 */ /* 0x000e240008000600 */
[----:B0-----:R-:W-:-:S13]  /*0ba0*/  PLOP3.LUT P0, PT, PT, PT, UP0, 0x80, 0x0 ;  /* 0x000000000000781c */ /* 0x001fda0003f0f008 */
[----:B------:R-:W-:Y:S05]  /*0bb0*/  @!P0 BRA `(.L_x_4) ;  /* 0xfffffffc00f08947 */ /* 0x000fea000383ffff */
[----:B------:R-:W-:Y:S01]  /*0bc0*/  ULDC.64 UR4, c[0x0][0x598] ;  /* 0x0001660000047ab9 */ /* 0x000fe20000000a00 */
[----:B------:R-:W-:Y:S01]  /*0bd0*/  ULDC.64 UR36, c[0x0][0x208] ;  /* 0x0000820000247ab9 */ /* 0x000fe20000000a00 */
[----:B------:R-:W-:-:S04]  /*0be0*/  ISETP.NE.U32.AND P0, PT, RZ, UR4, PT ;  /* 0x00000004ff007c0c */ /* 0x000fc8000bf05070 */
[----:B------:R-:W-:-:S13]  /*0bf0*/  ISETP.NE.AND.EX P0, PT, RZ, UR5, PT, P0 ;  /* 0x00000005ff007c0c */ /* 0x000fda000bf05300 */
[----:B------:R-:W-:Y:S05]  /*0c00*/  @!P0 BRA `(.L_x_7) ;  /* 0x00000000001c8947 */ /* 0x000fea0003800000 */
[----:B------:R-:W0:Y:S02]  /*0c10*/  LDC.64 R4, c[0x0][0x598] ;  /* 0x00016600ff047b82 */ /* 0x000e240000000a00 */
[----:B0-----:R-:W2:Y:S02]  /*0c20*/  LDG.E.64 R4, desc[UR36][R4.64] ;  /* 0x0000002404047981 */ /* 0x001ea4000c1e1b00 */
[----:B--2---:R-:W-:-:S04]  /*0c30*/  ISETP.NE.U32.AND P0, PT, R4, RZ, PT ;  /* 0x000000ff0400720c */ /* 0x004fc80003f05070 */
[----:B------:R-:W-:-:S13]  /*0c40*/  ISETP.NE.AND.EX P0, PT, R5, RZ, PT, P0 ;  /* 0x000000ff0500720c */ /* 0x000fda0003f05300 */
[----:B------:R-:W-:Y:S05]  /*0c50*/  @!P0 BRA `(.L_x_7) ;  /* 0x0000000000088947 */ /* 0x000fea0003800000 */
[----:B------:R0:W5:Y:S01]  /*0c60*/  LD.E R154, desc[UR36][R4.64] ;  /* 0x00000024049a7980 */ /* 0x000162000c101900 */
[----:B------:R-:W-:Y:S05]  /*0c70*/  BRA `(.L_x_8) ;  /* 0x0000000000247947 */ /* 0x000fea0003800000 */
.L_x_7:
[----:B------:R-:W-:Y:S02]  /*0c80*/  ULDC.64 UR4, c[0x0][0x588] ;  /* 0x0001620000047ab9 */ /* 0x000fe40000000a00 */
[----:B------:R-:W-:-:S04]  /*0c90*/  ISETP.NE.U32.AND P0, PT, RZ, UR4, PT ;  /* 0x00000004ff007c0c */ /* 0x000fc8000bf05070 */
[----:B------:R-:W-:-:S13]  /*0ca0*/  ISETP.NE.AND.EX P0, PT, RZ, UR5, PT, P0 ;  /* 0x00000005ff007c0c */ /* 0x000fda000bf05300 */
[----:B------:R-:W-:Y:S05]  /*0cb0*/  @!P0 BRA `(.L_x_9) ;  /* 0x00000000000c8947 */ /* 0x000fea0003800000 */
[----:B------:R-:W0:Y:S02]  /*0cc0*/  LDC.64 R154, c[0x0][0x588] ;  /* 0x00016200ff9a7b82 */ /* 0x000e240000000a00 */
[----:B0-----:R1:W5:Y:S01]  /*0cd0*/  LDG.E R154, desc[UR36][R154.64] ;  /* 0x000000249a9a7981 */ /* 0x001362000c1e1900 */
[----:B------:R-:W-:Y:S05]  /*0ce0*/  BRA `(.L_x_8) ;  /* 0x0000000000087947 */ /* 0x000fea0003800000 */
.L_x_9:
[----:B------:R-:W-:Y:S02]  /*0cf0*/  ULDC UR4, c[0x0][0x580] ;  /* 0x0001600000047ab9 */ /* 0x000fe40000000800 */
[----:B------:R-:W-:-:S07]  /*0d00*/  IMAD.U32 R154, RZ, RZ, UR4 ;  /* 0x00000004ff9a7e24 */ /* 0x000fce000f8e00ff */
.L_x_8:
[----:B------:R-:W-:Y:S02]  /*0d10*/  ULDC.64 UR4, c[0x0][0x5a0] ;  /* 0x0001680000047ab9 */ /* 0x000fe40000000a00 */
[----:B------:R-:W-:-:S04]  /*0d20*/  ISETP.NE.U32.AND P0, PT, RZ, UR4, PT ;  /* 0x00000004ff007c0c */ /* 0x000fc8000bf05070 */
[----:B------:R-:W-:-:S13]  /*0d30*/  ISETP.NE.AND.EX P0, PT, RZ, UR5, PT, P0 ;  /* 0x00000005ff007c0c */ /* 0x000fda000bf05300 */
[----:B------:R-:W-:Y:S05]  /*0d40*/  @!P0 BRA `(.L_x_10) ;  /* 0x00000000001c8947 */ /* 0x000fea0003800000 */
[----:B0-----:R-:W0:Y:S02]  /*0d50*/  LDC.64 R4, c[0x0][0x5a0] ;  /* 0x00016800ff047b82 */ /* 0x001e240000000a00 */
[----:B0-----:R-:W2:Y:S02]  /*0d60*/  LDG.E.64 R4, desc[UR36][R4.64] ;  /* 0x0000002404047981 */ /* 0x001ea4000c1e1b00 */
[----:B--2---:R-:W-:-:S04]  /*0d70*/  ISETP.NE.U32.AND P0, PT, R4, RZ, PT ;  /* 0x000000ff0400720c */ /* 0x004fc80003f05070 */
[----:B------:R-:W-:-:S13]  /*0d80*/  ISETP.NE.AND.EX P0, PT, R5, RZ, PT, P0 ;  /* 0x000000ff0500720c */ /* 0x000fda0003f05300 */
[----:B------:R-:W-:Y:S05]  /*0d90*/  @!P0 BRA `(.L_x_10) ;  /* 0x0000000000088947 */ /* 0x000fea0003800000 */
[----:B-1----:R0:W5:Y:S01]  /*0da0*/  LD.E R155, desc[UR36][R4.64] ;  /* 0x00000024049b7980 */ /* 0x002162000c101900 */
[----:B------:R-:W-:Y:S05]  /*0db0*/  BRA `(.L_x_11) ;  /* 0x0000000000247947 */ /* 0x000fea0003800000 */
.L_x_10:
[----:B------:R-:W-:Y:S02]  /*0dc0*/  ULDC.64 UR4, c[0x0][0x590] ;  /* 0x0001640000047ab9 */ /* 0x000fe40000000a00 */
[----:B------:R-:W-:-:S04]  /*0dd0*/  ISETP.NE.U32.AND P0, PT, RZ, UR4, PT ;  /* 0x00000004ff007c0c */ /* 0x000fc8000bf05070 */
[----:B------:R-:W-:-:S13]  /*0de0*/  ISETP.NE.AND.EX P0, PT, RZ, UR5, PT, P0 ;  /* 0x00000005ff007c0c */ /* 0x000fda000bf05300 */
[----:B------:R-:W-:Y:S05]  /*0df0*/  @!P0 BRA `(.L_x_12) ;  /* 0x00000000000c8947 */ /* 0x000fea0003800000 */
[----:B0-----:R-:W1:Y:S02]  /*0e00*/  LDC.64 R4, c[0x0][0x590] ;  /* 0x00016400ff047b82 */ /* 0x001e640000000a00 */
[----:B-1----:R1:W5:Y:S01]  /*0e10*/  LDG.E R155, desc[UR36][R4.64] ;  /* 0x00000024049b7981 */ /* 0x002362000c1e1900 */
[----:B------:R-:W-:Y:S05]  /*0e20*/  BRA `(.L_x_11) ;  /* 0x0000000000087947 */ /* 0x000fea0003800000 */
.L_x_12:
[----:B------:R-:W-:Y:S02]  /*0e30*/  ULDC UR4, c[0x0][0x584] ;  /* 0x0001610000047ab9 */ /* 0x000fe40000000800 */
[----:B-1----:R-:W-:-:S07]  /*0e40*/  IMAD.U32 R155, RZ, RZ, UR4 ;  /* 0x00000004ff9b7e24 */ /* 0x002fce000f8e00ff */
.L_x_11:
[----:B------:R-:W-:-:S13]  /*0e50*/  LOP3.LUT P0, RZ, R0, 0xff, RZ, 0xc0, !PT ;  /* 0x000000ff00ff7812 */ /* 0x000fda000780c0ff */
[----:B------:R-:W-:Y:S05]  /*0e60*/  @!P0 EXIT ;  /* 0x000000000000894d */ /* 0x000fea0003800000 */
[----:B------:R-:W-:Y:S01]  /*0e70*/  ULDC UR4, c[0x0][0x28c] ;  /* 0x0000a30000047ab9 */ /* 0x000fe20000000800 */
[----:B------:R-:W-:Y:S01]  /*0e80*/  LOP3.LUT R164, R19, 0x1, RZ, 0xfc, !PT ;  /* 0x0000000113a47812 */ /* 0x000fe200078efcff */
[----:B------:R-:W-:Y:S01]  /*0e90*/  UIADD3 UR4, UR4, 0x7f, URZ ;  /* 0x0000007f04047890 */ /* 0x000fe2000fffe03f */
[----:B------:R-:W-:Y:S01]  /*0ea0*/  UMOV UR38, URZ ;  /* 0x0000003f00267c82 */ /* 0x000fe20008000000 */
[----:B------:R-:W-:Y:S02]  /*0eb0*/  UMOV UR39, URZ ;  /* 0x0000003f00277c82 */ /* 0x000fe40008000000 */
[----:B------:R-:W-:-:S04]  /*0ec0*/  USHF.R.S32.HI UR5, URZ, 0x1f, UR4 ;  /* 0x0000001f3f057899 */ /* 0x000fc80008011404 */
[----:B------:R-:W-:-:S04]  /*0ed0*/  ULEA.HI UR5, UR5, UR4, URZ, 0x7 ;  /* 0x0000000405057291 */ /* 0x000fc8000f8f383f */
[----:B------:R-:W-:-:S12]  /*0ee0*/  USHF.R.S32.HI UR40, URZ, 0x7, UR5 ;  /* 0x000000073f287899 */ /* 0x000fd80008011405 */
.L_x_284:
[----:B------:R-:W-:Y:S01]  /*0ef0*/  LOP3.LUT R0, R18, 0x80, RZ, 0xc0, !PT ;  /* 0x0000008012007812 */ /* 0x000fe200078ec0ff */
[----:B--2---:R-:W2:Y:S01]  /*0f00*/  S2UR UR7, SR_CgaCtaId ;  /* 0x00000000000779c3 */ /* 0x004ea20000008800 */
[----:B------:R-:W-:Y:S02]  /*0f10*/  UMOV UR6, 0x400 ;  /* 0x0000040000067882 */ /* 0x000fe40000000000 */
[----:B------:R-:W-:-:S06]  /*0f20*/  SHF.R.U32.HI R0, RZ, 0x7, R0 ;  /* 0x00000007ff007819 */ /* 0x000fcc0000011600 */
[----:B---3--:R-:W3:Y:S01]  /*0f30*/  SHFL.IDX PT, R0, R0, RZ, 0x1f ;  /* 0x00001fff00007589 */ /* 0x008ee200000e0000 */
[----:B--2---:R-:W-:Y:S01]  /*0f40*/  ULEA UR42, UR7, UR6, 0x18 ;  /* 0x00000006072a7291 */ /* 0x004fe2000f8ec03f */
[----:B---3--:R-:W-:-:S13]  /*0f50*/  R2UR UR4, R0 ;  /* 0x00000000000472ca */ /* 0x008fda00000e0000 */
[----:B------:R-:W-:-:S04]  /*0f60*/  ULEA.HI UR5, UR4, UR4, URZ, 0x1 ;  /* 0x0000000404057291 */ /* 0x000fc8000f8f083f */
[----:B------:R-:W-:-:S04]  /*0f70*/  ULOP3.LUT UR5, UR5, 0x7fffe, URZ, 0xc0, !UPT ;  /* 0x0007fffe05057892 */ /* 0x000fc8000f8ec03f */
[----:B------:R-:W-:-:S03]  /*0f80*/  UIADD3 UR5, UR4, -UR5, URZ ;  /* 0x8000000504057290 */ /* 0x000fc6000fffe03f */
[----:B------:R-:W-:Y:S01]  /*0f90*/  ULDC UR4, c[0x0][0x28c] ;  /* 0x0000a30000047ab9 */ /* 0x000fe20000000800 */
[----:B------:R-:W-:Y:S01]  /*0fa0*/  ULEA UR5, UR5, UR42, 0xd ;  /* 0x0000002a05057291 */ /* 0x000fe2000f8e683f */
[----:B------:R-:W-:-:S03]  /*0fb0*/  ISETP.LT.AND P0, PT, RZ, UR4, PT ;  /* 0x00000004ff007c0c */ /* 0x000fc6000bf01270 */
[----:B------:R-:W-:-:S04]  /*0fc0*/  UIADD3 UR5, UR5, 0x100, URZ ;  /* 0x0000010005057890 */ /* 0x000fc8000fffe03f */
[----:B------:R-:W-:-:S04]  /*0fd0*/  USHF.R.U32.HI UR5, URZ, 0x4, UR5 ;  /* 0x000000043f057899 */ /* 0x000fc80008011605 */
[----:B------:R-:W-:Y:S02]  /*0fe0*/  ULOP3.LUT UR41, UR5, 0x3fff, URZ, 0xc0, !UPT ;  /* 0x00003fff05297892 */ /* 0x000fe4000f8ec03f */
[----:B-1--45:R-:W-:Y:S10]  /*0ff0*/  @P0 BRA `(.L_x_13) ;  /* 0x0000000000400947 */ /* 0x032ff40003800000 */
[----:B------:R-:W-:Y:S01]  /*1000*/  MOV R0, 0x0 ;  /* 0x0000000000007802 */ /* 0x000fe20000000f00 */
[----:B------:R-:W-:Y:S01]  /*1010*/  ULDC.64 UR4, c[0x4][0x68] ;  /* 0x01001a0000047ab9 */ /* 0x000fe20000000a00 */
[----:B------:R-:W-:Y:S01]  /*1020*/  ULDC.64 UR6, c[0x4][0x8] ;  /* 0x0100020000067ab9 */ /* 0x000fe20000000a00 */
[----:B01----:R-:W-:Y:S01]  /*1030*/  IMAD.U32 R4, RZ, RZ, UR4 ;  /* 0x00000004ff047e24 */ /* 0x003fe2000f8e00ff */
[----:B------:R0:W1:Y:S01]  /*1040*/  LDC.64 R14, c[0x4][R0] ;  /* 0x01000000000e7b82 */ /* 0x0000620000000a00 */
[----:B------:R-:W-:Y:S01]  /*1050*/  IMAD.U32 R5, RZ, RZ, UR5 ;  /* 0x00000005ff057e24 */ /* 0x000fe2000f8e00ff */
[----:B------:R-:W-:Y:S01]  /*1060*/  ULDC.64 UR4, c[0x4][0x70] ;  /* 0x01001c0000047ab9 */ /* 0x000fe20000000a00 */
[----:B------:R-:W-:Y:S01]  /*1070*/  IMAD.U32 R10, RZ, RZ, UR6 ;  /* 0x00000006ff0a7e24 */ /* 0x000fe2000f8e00ff */
[----:B------:R-:W-:Y:S01]  /*1080*/  MOV R7, UR5 ;  /* 0x0000000500077c02 */ /* 0x000fe20008000f00 */
[----:B------:R-:W-:Y:S02]  /*1090*/  IMAD.U32 R6, RZ, RZ, UR4 ;  /* 0x00000004ff067e24 */ /* 0x000fe4000f8e00ff */
[----:B------:R-:W-:-:S02]  /*10a0*/  IMAD.U32 R11, RZ, RZ, UR7 ;  /* 0x00000007ff0b7e24 */ /* 0x000fc4000f8e00ff */
[----:B------:R-:W-:Y:S02]  /*10b0*/  IMAD.MOV.U32 R8, RZ, RZ, 0x1e1 ;  /* 0x000001e1ff087424 */ /* 0x000fe400078e00ff */
[----:B------:R-:W-:Y:S02]  /*10c0*/  IMAD.MOV.U32 R12, RZ, RZ, 0x1 ;  /* 0x00000001ff0c7424 */ /* 0x000fe400078e00ff */
[----:B0-----:R-:W-:-:S07]  /*10d0*/  IMAD.MOV.U32 R13, RZ, RZ, RZ ;  /* 0x000000ffff0d7224 */ /* 0x001fce00078e00ff */
[----:B------:R-:W-:-:S07]  /*10e0*/  LEPC R20, `(.L_x_13) ;  /* 0x000000001014794e */ /* 0x000fce0000000000 */
[----:B-1---5:R-:W-:Y:S05]  /*10f0*/  CALL.ABS.NOINC R14 ;  /* 0x000000000e007343 */ /* 0x022fea0003c00000 */
.L_x_13:
[----:B------:R-:W-:-:S13]  /*1100*/  ISETP.NE.AND P0, PT, R164, 0x3, PT ;  /* 0x00000003a400780c */ /* 0x000fda0003f05270 */
[----:B------:R-:W-:Y:S05]  /*1110*/  @!P0 BRA `(.L_x_14) ;  /* 0x0000000000048947 */ /* 0x000fea0003800000 */
[----:B------:R-:W-:Y:S01]  /*1120*/  BPT.TRAP 0x1 ;  /* 0x000000040000795c */ /* 0x000fe20000300000 */
.L_x_14:
[----:B------:R-:W-:Y:S02]  /*1130*/  IMAD.U32 R3, RZ, RZ, UR39 ;  /* 0x00000027ff037e24 */ /* 0x000fe4000f8e00ff */
[----:B------:R-:W-:-:S03]  /*1140*/  IMAD.U32 R0, RZ, RZ, UR38 ;  /* 0x00000026ff007e24 */ /* 0x000fc6000f8e00ff */
[----:B------:R-:W-:Y:S02]  /*1150*/  LEA R3, R3, UR42, 0x3 ;  /* 0x0000002a03037c11 */ /* 0x000fe4000f8e18ff */
[----:B------:R-:W-:-:S04]  /*1160*/  SHF.L.U32 R0, R0, 0x1f, RZ ;  /* 0x0000001f00007819 */ /* 0x000fc800000006ff */
[----:B------:R2:W3:Y:S01]  /*1170*/  SYNCS.PHASECHK.TRANS64.TRYWAIT P1, [R3+URZ], R0 ;  /* 0x00000000030075a7 */ /* 0x0004e2000802017f */
[----:B------:R-:W-:Y:S05]  /*1180*/  @!P0 BRA `(.L_x_15) ;  /* 0x0000000000048947 */ /* 0x000fea0003800000 */
[----:B------:R-:W-:Y:S01]  /*1190*/  BPT.TRAP 0x1 ;  /* 0x000000040000795c */ /* 0x000fe20000300000 */
.L_x_15:
[----:B---3--:R-:W-:Y:S05]  /*11a0*/  @P1 BRA `(.L_x_16) ;  /* 0x0000000000081947 */ /* 0x008fea0003800000 */
[----:B------:R-:W3:Y:S02]  /*11b0*/  SYNCS.PHASECHK.TRANS64.TRYWAIT P1, [R3+URZ], R0 ;  /* 0x00000000030075a7 */ /* 0x000ee4000802017f */
[----:B---3--:R-:W-:Y:S05]  /*11c0*/  @!P1 BRA `(.L_x_17) ;  /* 0x000000b400709947 */ /* 0x008fea0003800000 */
.L_x_16:
[----:B------:R-:W-:-:S04]  /*11d0*/  UISETP.LT.AND UP0, UPT, UR40, 0x1, UPT ;  /* 0x000000012800788c */ /* 0x000fc8000bf01270 */
[----:B------:R-:W-:-:S04]  /*11e0*/  USEL UR4, UR40, 0x1, UP0 ;  /* 0x0000000128047887 */ /* 0x000fc80008000000 */
[----:B------:R-:W-:-:S06]  /*11f0*/  UIADD3 UR4, UR40, -UR4, URZ ;  /* 0x8000000428047290 */ /* 0x000fcc000fffe03f */
[----:B--23--:R-:W-:Y:S01]  /*1200*/  IMAD.U32 R0, RZ, RZ, UR4 ;  /* 0x00000004ff007e24 */ /* 0x00cfe2000f8e00ff */
[----:B------:R-:W-:Y:S05]  /*1210*/  WARPSYNC.ALL ;  /* 0x0000000000007948 */ /* 0x000fea0003800000 */
[----:B------:R-:W-:Y:S01]  /*1220*/  ISETP.GE.AND P1, PT, R0, 0x1, PT ;  /* 0x000000010000780c */ /* 0x000fe20003f26270 */
[----:B------:R-:W-:Y:S01]  /*1230*/  UIADD3 UR4, UR42, 0x18100, URZ ;  /* 0x000181002a047890 */ /* 0x000fe2000fffe03f */
[----:B------:R-:W-:Y:S01]  /*1240*/  WARPGROUP.ARRIVE ;  /* 0x00000000000079c5 */ /* 0x000fe20000000000 */
[----:B------:R-:W-:Y:S01]  /*1250*/  UMOV UR9, 0x40000040 ;  /* 0x4000004000097882 */ /* 0x000fe20000000000 */
[----:B------:R-:W-:Y:S01]  /*1260*/  UMOV UR11, 0x40000040 ;  /* 0x40000040000b7882 */ /* 0x000fe20000000000 */
[----:B------:R-:W-:Y:S01]  /*1270*/  USHF.R.U32.HI UR4, URZ, 0x4, UR4 ;  /* 0x000000043f047899 */ /* 0x000fe20008011604 */
[----:B------:R-:W-:Y:S01]  /*1280*/  UMOV UR15, UR11 ;  /* 0x0000000b000f7c82 */ /* 0x000fe20008000000 */
[----:B------:R-:W-:-:S02]  /*1290*/  UMOV UR13, 0x40000040 ;  /* 0x40000040000d7882 */ /* 0x000fc40000000000 */
[----:B------:R-:W-:Y:S02]  /*12a0*/  ULOP3.LUT UR5, UR4, 0x3fff, URZ, 0xc0, !UPT ;  /* 0x00003fff04057892 */ /* 0x000fe4000f8ec03f */
[----:B------:R-:W-:Y:S02]  /*12b0*/  ULOP3.LUT UR4, UR41, 0x10000, URZ, 0xfc, !UPT ;  /* 0x0001000029047892 */ /* 0x000fe4000f8efc3f */
[----:B------:R-:W-:Y:S02]  /*12c0*/  ULOP3.LUT UR5, UR5, 0x10000, URZ, 0xfc, !UPT ;  /* 0x0001000005057892 */ /* 0x000fe4000f8efc3f */
[----:B------:R-:W-:Y:S02]  /*12d0*/  UIMAD UR8, UR39, 0xc00, UR4 ;  /* 0x00000c00270878a4 */ /* 0x000fe4000f8e0204 */
[----:B------:R-:W-:Y:S02]  /*12e0*/  ULEA UR6, UR39, UR5, 0xb ;  /* 0x0000000527067291 */ /* 0x000fe4000f8e583f */
[----:B------:R-:W-:-:S05]  /*12f0*/  UIADD3 UR12, UR8, 0x400, URZ ;  /* 0x00000400080c7890 */ /* 0x000fca000fffe03f */
[----:B------:R-:W-:Y:S02]  /*1300*/  UMOV UR10, UR6 ;  /* 0x00000006000a7c82 */ /* 0x000fe40008000000 */
[----:B------:R-:W-:Y:S01]  /*1310*/  HGMMA.64x128x16.F32.BF16 R88, gdesc[UR8], RZ, !UPT, gsb0 ;  /* 0x01e00000085879f0 */ /* 0x000fe2000c0018ff */
[----:B------:R-:W-:Y:S02]  /*1320*/  UMOV UR14, UR10 ;  /* 0x0000000a000e7c82 */ /* 0x000fe40008000000 */
[----:B------:R-:W-:Y:S02]  /*1330*/  WARPGROUP.DEPBAR.LE gsb0, 0x0 ;  /* 0x00008000000079c5 */ /* 0x000fe40000010000 */
[----:B------:R-:W-:-:S07]  /*1340*/  WARPGROUP.ARRIVE ;  /* 0x00000000000079c5 */ /* 0x000fce0000000000 */
[----:B------:R-:W-:Y:S01]  /*1350*/  HGMMA.64x128x16.F32.BF16 R24, gdesc[UR12], RZ, !UPT, gsb0 ;  /* 0x01e000000c1879f0 */ /* 0x000fe2000c0018ff */
[----:B------:R-:W-:Y:S02]  /*1360*/  UIADD3 UR12, UR8, 0x2, URZ ;  /* 0x00000002080c7890 */ /* 0x000fe4000fffe03f */
[----:B------:R-:W-:Y:S01]  /*1370*/  UIADD3 UR14, UR6, 0x2, URZ ;  /* 0x00000002060e7890 */ /* 0x000fe2000fffe03f */
[----:B------:R-:W-:Y:S01]  /*1380*/  UMOV UR13, 0x40000040 ;  /* 0x40000040000d7882 */ /* 0x000fe20000000000 */
[----:B------:R-:W-:Y:S01]  /*1390*/  UMOV UR15, 0x40000040 ;  /* 0x40000040000f7882 */ /* 0x000fe20000000000 */
[----:B------:R-:W-:Y:S02]  /*13a0*/  WARPGROUP.DEPBAR.LE gsb0, 0x0 ;  /* 0x00008000000079c5 */ /* 0x000fe40000010000 */
[----:B------:R-:W-:-:S06]  /*13b0*/  WARPGROUP.ARRIVE ;  /* 0x00000000000079c5 */ /* 0x000fcc0000000000 */
[----:B------:R-:W-:Y:S01]  /*13c0*/  HGMMA.64x128x16.F32.BF16 R88, gdesc[UR12], R88, gsb0 ;  /* 0x01e000000c5879f0 */ /* 0x000fe20008001858 */
[----:B------:R-:W-:Y:S01]  /*13d0*/  UIADD3 UR12, UR8, 0x402, URZ ;  /* 0x00000402080c7890 */ /* 0x000fe2000fffe03f */
[----:B------:R-:W-:Y:S01]  /*13e0*/  UMOV UR13, 0x40000040 ;  /* 0x40000040000d7882 */ /* 0x000fe20000000000 */
[----:B------:R-:W-:Y:S02]  /*13f0*/  WARPGROUP.DEPBAR.LE gsb0, 0x0 ;  /* 0x00008000000079c5 */ /* 0x000fe40000010000 */
[----:B------:R-:W-:-:S07]  /*1400*/  WARPGROUP.ARRIVE ;  /* 0x00000000000079c5 */ /* 0x000fce0000000000 */
[----:B------:R-:W-:Y:S01]  /*1410*/  HGMMA.64x128x16.F32.BF16 R24, gdesc[UR12], R24, gsb0 ;  /* 0x01e000000c1879f0 */ /* 0x000fe20008001818 */
        /* <DEDUP_REMOVED lines=71> */
[----:B------:R-:W-:Y:S03]  /*1890*/  HGMMA.64x128x16.F32.BF16 R24, gdesc[UR12], R24, gsb0 ;  /* 0x01e000000c1879f0 */ /* 0x000fe60008001818 */
[----:B------:R-:W-:Y:S02]  /*18a0*/  WARPGROUP.DEPBAR.LE gsb0, 0x0 ;  /* 0x00008000000079c5 */ /* 0x000fe40000010000 */
[----:B------:R-:W-:Y:S05]  /*18b0*/  @!P1 BRA `(.L_x_18) ;  /* 0x00000008002c9947 */ /* 0x000fea0003800000 */
[----:B------:R-:W-:-:S04]  /*18c0*/  UIADD3 UR6, UR39, 0x1, URZ ;  /* 0x0000000127067890 */ /* 0x000fc8000fffe03f */
[----:B------:R-:W-:-:S04]  /*18d0*/  UISETP.NE.AND UP0, UPT, UR6, 0x2, UPT ;  /* 0x000000020600788c */ /* 0x000fc8000bf05270 */
[----:B------:R-:W-:Y:S02]  /*18e0*/  USEL UR7, URZ, 0x1, UP0 ;  /* 0x000000013f077887 */ /* 0x000fe40008000000 */
[----:B------:R-:W-:Y:S02]  /*18f0*/  USEL UR6, UR6, URZ, UP0 ;  /* 0x0000003f06067287 */ /* 0x000fe40008000000 */
[----:B------:R-:W-:-:S06]  /*1900*/  ULOP3.LUT UR7, UR38, UR7, URZ, 0x3c, !UPT ;  /* 0x0000000726077292 */ /* 0x000fcc000f8e3c3f */
[----:B01----:R-:W-:Y:S01]  /*1910*/  MOV R5, UR7 ;  /* 0x0000000700057c02 */ /* 0x003fe20008000f00 */
[----:B------:R-:W-:-:S06]  /*1920*/  UMOV UR7, UR39 ;  /* 0x0000002700077c82 */ /* 0x000fcc0008000000 */
.L_x_25:
[----:B01----:R-:W-:Y:S05]  /*1930*/  @!P0 BRA `(.L_x_19) ;  /* 0x0000000000048947 */ /* 0x003fea0003800000 */
[----:B------:R-:W-:Y:S01]  /*1940*/  BPT.TRAP 0x1 ;  /* 0x000000040000795c */ /* 0x000fe20000300000 */
.L_x_19:
[----:B------:R-:W0:Y:S01]  /*1950*/  S2UR UR9, SR_CgaCtaId ;  /* 0x00000000000979c3 */ /* 0x000e220000008800 */
[----:B------:R-:W-:Y:S01]  /*1960*/  UMOV UR8, 0x400 ;  /* 0x0000040000087882 */ /* 0x000fe20000000000 */
[----:B------:R-:W-:Y:S01]  /*1970*/  SHF.L.U32 R3, R5, 0x1f, RZ ;  /* 0x0000001f05037819 */ /* 0x000fe200000006ff */
[----:B0-----:R-:W-:-:S04]  /*1980*/  ULEA UR8, UR9, UR8, 0x18 ;  /* 0x0000000809087291 */ /* 0x001fc8000f8ec03f */
[----:B------:R-:W-:-:S09]  /*1990*/  ULEA UR9, UR6, UR8, 0x3 ;  /* 0x0000000806097291 */ /* 0x000fd2000f8e183f */
[----:B------:R0:W1:Y:S01]  /*19a0*/  SYNCS.PHASECHK.TRANS64.TRYWAIT P1, [UR9], R3 ;  /* 0x00000003ff0075a7 */ /* 0x0000620008020149 */
[----:B------:R-:W-:Y:S05]  /*19b0*/  @!P0 BRA `(.L_x_20) ;  /* 0x0000000000048947 */ /* 0x000fea0003800000 */
[----:B------:R-:W-:Y:S01]  /*19c0*/  BPT.TRAP 0x1 ;  /* 0x000000040000795c */ /* 0x000fe20000300000 */
.L_x_20:
[----:B-1----:R-:W-:Y:S05]  /*19d0*/  @P1 BRA `(.L_x_21) ;  /* 0x0000000000081947 */ /* 0x002fea0003800000 */
[----:B------:R-:W1:Y:S02]  /*19e0*/  SYNCS.PHASECHK.TRANS64.TRYWAIT P1, [UR9], R3 ;  /* 0x00000003ff0075a7 */ /* 0x000e640008020149 */
[----:B-1----:R-:W-:Y:S05]  /*19f0*/  @!P1 BRA `(.L_x_22) ;  /* 0x000000ac00789947 */ /* 0x002fea0003800000 */
.L_x_21:
[----:B------:R-:W-:Y:S01]  /*1a00*/  UIMAD UR12, UR6, 0xc00, UR4 ;  /* 0x00000c00060c78a4 */ /* 0x000fe2000f8e0204 */
[----:B------:R-:W-:Y:S01]  /*1a10*/  WARPGROUP.ARRIVE ;  /* 0x00000000000079c5 */ /* 0x000fe20000000000 */
[----:B------:R-:W-:Y:S01]  /*1a20*/  ULEA UR10, UR6, UR5, 0xb ;  /* 0x00000005060a7291 */ /* 0x000fe2000f8e583f */
[----:B------:R-:W-:Y:S01]  /*1a30*/  UMOV UR13, 0x40000040 ;  /* 0x40000040000d7882 */ /* 0x000fe20000000000 */
[----:B------:R-:W-:Y:S01]  /*1a40*/  UMOV UR15, 0x40000040 ;  /* 0x40000040000f7882 */ /* 0x000fe20000000000 */
[----:B------:R-:W-:Y:S01]  /*1a50*/  UIADD3 UR16, UR12, 0x400, URZ ;  /* 0x000004000c107890 */ /* 0x000fe2000fffe03f */
[----:B------:R-:W-:-:S03]  /*1a60*/  UMOV UR19, UR15 ;  /* 0x0000000f00137c82 */ /* 0x000fc60008000000 */
[----:B------:R-:W-:Y:S01]  /*1a70*/  UMOV UR14, UR10 ;  /* 0x0000000a000e7c82 */ /* 0x000fe20008000000 */
[----:B------:R-:W-:Y:S01]  /*1a80*/  UMOV UR17, 0x40000040 ;  /* 0x4000004000117882 */ /* 0x000fe20000000000 */
[----:B------:R-:W-:Y:S01]  /*1a90*/  HGMMA.64x128x16.F32.BF16 R88, gdesc[UR12], R88, gsb0 ;  /* 0x01e000000c5879f0 */ /* 0x000fe20008001858 */
[----:B------:R-:W-:Y:S02]  /*1aa0*/  UMOV UR18, UR14 ;  /* 0x0000000e00127c82 */ /* 0x000fe40008000000 */
        /* <DEDUP_REMOVED lines=89> */
[----:B------:R-:W-:Y:S01]  /*2040*/  BPT.TRAP 0x1 ;  /* 0x000000040000795c */ /* 0x000fe20000300000 */
.L_x_23:
[----:B------:R-:W-:Y:S01]  /*2050*/  ULEA UR8, UR7, UR8, 0x3 ;  /* 0x0000000807087291 */ /* 0x000fe2000f8e183f */
[----:B------:R-:W-:-:S03]  /*2060*/  ISETP.GT.U32.AND P1, PT, R19, 0x1, PT ;  /* 0x000000011300780c */ /* 0x000fc60003f24070 */
[----:B------:R-:W-:-:S04]  /*2070*/  UIADD3 UR8, UR8, 0x10, URZ ;  /* 0x0000001008087890 */ /* 0x000fc8000fffe03f */
[----:B------:R-:W-:-:S09]  /*2080*/  UPRMT UR8, URZ, 0x654, UR8 ;  /* 0x000006543f087896 */ /* 0x000fd20008000008 */
[----:B------:R-:W-:Y:S01]  /*2090*/  SYNCS.ARRIVE.TRANS64.RED.A1T0 RZ, [UR8], RZ ;  /* 0x000000ffffff79a7 */ /* 0x000fe20008100408 */
[----:B------:R-:W-:Y:S05]  /*20a0*/  @P1 BRA `(.L_x_24) ;  /* 0x0000000000041947 */ /* 0x000fea0003800000 */
[----:B------:R-:W-:Y:S01]  /*20b0*/  BPT.TRAP 0x1 ;  /* 0x000000040000795c */ /* 0x000fe20000300000 */
.L_x_24:
[----:B------:R-:W-:Y:S01]  /*20c0*/  UIADD3 UR6, UR6, 0x1, URZ ;  /* 0x0000000106067890 */ /* 0x000fe2000fffe03f */
[C---:B------:R-:W-:Y:S01]  /*20d0*/  ISETP.GT.AND P1, PT, R0.reuse, 0x1, PT ;  /* 0x000000010000780c */ /* 0x040fe20003f24270 */
[----:B------:R-:W-:Y:S01]  /*20e0*/  UIADD3 UR7, UR7, 0x1, URZ ;  /* 0x0000000107077890 */ /* 0x000fe2000fffe03f */
[----:B------:R-:W-:Y:S01]  /*20f0*/  VIADD R0, R0, 0xffffffff ;  /* 0xffffffff00007836 */ /* 0x000fe20000000000 */
[----:B------:R-:W-:Y:S02]  /*2100*/  UISETP.NE.AND UP0, UPT, UR6, 0x2, UPT ;  /* 0x000000020600788c */ /* 0x000fe4000bf05270 */
[----:B------:R-:W-:Y:S02]  /*2110*/  UISETP.NE.AND UP1, UPT, UR7, 0x2, UPT ;  /* 0x000000020700788c */ /* 0x000fe4000bf25270 */
[----:B------:R-:W-:Y:S02]  /*2120*/  USEL UR8, URZ, 0x1, UP0 ;  /* 0x000000013f087887 */ /* 0x000fe40008000000 */
[----:B------:R-:W-:-:S02]  /*2130*/  USEL UR6, UR6, URZ, UP0 ;  /* 0x0000003f06067287 */ /* 0x000fc40008000000 */
[----:B------:R-:W-:Y:S02]  /*2140*/  USEL UR7, UR7, URZ, UP1 ;  /* 0x0000003f07077287 */ /* 0x000fe40008800000 */
[----:B------:R-:W-:Y:S01]  /*2150*/  LOP3.LUT R5, R5, UR8, RZ, 0x3c, !PT ;  /* 0x0000000805057c12 */ /* 0x000fe2000f8e3cff */
[----:B------:R-:W-:Y:S09]  /*2160*/  @P1 BRA `(.L_x_25) ;  /* 0xfffffff400f01947 */ /* 0x000ff2000383ffff */
.L_x_18:
[----:B------:R-:W2:Y:S02]  /*2170*/  LDC R0, c[0x0][0x28c] ;  /* 0x0000a300ff007b82 */ /* 0x000ea40000000800 */
[----:B--2---:R-:W-:-:S13]  /*2180*/  ISETP.GE.AND P1, PT, R0, 0x1, PT ;  /* 0x000000010000780c */ /* 0x004fda0003f26270 */
[----:B------:R-:W-:Y:S05]  /*2190*/  @!P1 BRA `(.L_x_26) ;  /* 0x0000000000409947 */ /* 0x000fea0003800000 */
[----:B------:R-:W-:Y:S05]  /*21a0*/  @!P0 BRA `(.L_x_27) ;  /* 0x0000000000048947 */ /* 0x000fea0003800000 */
[----:B------:R-:W-:Y:S01]  /*21b0*/  BPT.TRAP 0x1 ;  /* 0x000000040000795c */ /* 0x000fe20000300000 */
.L_x_27:
[----:B------:R-:W2:Y:S01]  /*21c0*/  S2UR UR6, SR_CgaCtaId ;  /* 0x00000000000679c3 */ /* 0x000ea20000008800 */
[----:B------:R-:W-:Y:S01]  /*21d0*/  UISETP.LT.AND UP0, UPT, UR40, 0x1, UPT ;  /* 0x000000012800788c */ /* 0x000fe2000bf01270 */
[----:B------:R-:W-:Y:S01]  /*21e0*/  ISETP.GT.U32.AND P0, PT, R19, 0x1, PT ;  /* 0x000000011300780c */ /* 0x000fe20003f04070 */
[----:B------:R-:W-:Y:S02]  /*21f0*/  UMOV UR5, 0x400 ;  /* 0x0000040000057882 */ /* 0x000fe40000000000 */
[----:B------:R-:W-:-:S04]  /*2200*/  USEL UR4, UR40, 0x1, UP0 ;  /* 0x0000000128047887 */ /* 0x000fc80008000000 */
[----:B------:R-:W-:-:S04]  /*2210*/  UIADD3 UR4, UR39, UR40, -UR4 ;  /* 0x0000002827047290 */ /* 0x000fc8000fffe804 */
[----:B------:R-:W-:-:S04]  /*2220*/  USHF.L.U32 UR4, UR4, 0x3, URZ ;  /* 0x0000000304047899 */ /* 0x000fc8000800063f */
[----:B------:R-:W-:Y:S02]  /*2230*/  ULOP3.LUT UR4, UR4, 0x8, URZ, 0xc0, !UPT ;  /* 0x0000000804047892 */ /* 0x000fe4000f8ec03f */
[----:B--2---:R-:W-:-:S04]  /*2240*/  ULEA UR5, UR6, UR5, 0x18 ;  /* 0x0000000506057291 */ /* 0x004fc8000f8ec03f */
[----:B------:R-:W-:-:S04]  /*2250*/  UIADD3 UR4, UR5, 0x10, UR4 ;  /* 0x0000001005047890 */ /* 0x000fc8000fffe004 */
[----:B------:R-:W-:-:S09]  /*2260*/  UPRMT UR4, URZ, 0x654, UR4 ;  /* 0x000006543f047896 */ /* 0x000fd20008000004 */
[----:B------:R-:W-:Y:S01]  /*2270*/  SYNCS.ARRIVE.TRANS64.RED.A1T0 RZ, [UR4], RZ ;  /* 0x000000ffffff79a7 */ /* 0x000fe20008100404 */
[----:B------:R-:W-:Y:S05]  /*2280*/  @P0 BRA `(.L_x_26) ;  /* 0x0000000000040947 */ /* 0x000fea0003800000 */
[----:B------:R-:W-:Y:S01]  /*2290*/  BPT.TRAP 0x1 ;  /* 0x000000040000795c */ /* 0x000fe20000300000 */
.L_x_26:
[----:B01----:R-:W0:Y:S01]  /*22a0*/  LDC R5, c[0x0][0x288] ;  /* 0x0000a200ff057b82 */ /* 0x003e220000000800 */
[----:B------:R-:W-:Y:S01]  /*22b0*/  LOP3.LUT R0, R22, 0x1, RZ, 0xc0, !PT ;  /* 0x0000000116007812 */ /* 0x000fe200078ec0ff */
[----:B------:R-:W-:Y:S01]  /*22c0*/  UIADD3 UR39, UR40, UR39, URZ ;  /* 0x0000002728277290 */ /* 0x000fe2000fffe03f */
[----:B------:R-:W-:Y:S01]  /*22d0*/  SHF.R.U32.HI R3, RZ, 0x2, R18 ;  /* 0x00000002ff037819 */ /* 0x000fe20000011612 */
[----:B------:R-:W-:Y:S01]  /*22e0*/  IMAD.SHL.U32 R153, R153, 0x80, RZ ;  /* 0x0000008099997824 */ /* 0x000fe200078e00ff */
[----:B------:R-:W-:Y:S01]  /*22f0*/  LOP3.LUT R4, R18, 0x60, RZ, 0xc0, !PT ;  /* 0x0000006012047812 */ /* 0x000fe200078ec0ff */
[----:B------:R-:W-:Y:S01]  /*2300*/  IMAD.SHL.U32 R8, R0, 0x40, RZ ;  /* 0x0000004000087824 */ /* 0x000fe200078e00ff */
[----:B------:R-:W-:Y:S01]  /*2310*/  LOP3.LUT R3, R3, 0x7, RZ, 0xc0, !PT ;  /* 0x0000000703037812 */ /* 0x000fe200078ec0ff */
[----:B------:R-:W-:Y:S01]  /*2320*/  USHF.R.U32.HI UR4, URZ, 0x1, UR39 ;  /* 0x000000013f047899 */ /* 0x000fe20008011627 */
[----:B------:R-:W-:Y:S01]  /*2330*/  SHF.R.U32.HI R4, RZ, 0x1, R4 ;  /* 0x00000001ff047819 */ /* 0x000fe20000011604 */
[----:B------:R-:W-:Y:S01]  /*2340*/  ULDC UR8, c[0x0][0x284] ;  /* 0x0000a10000087ab9 */ /* 0x000fe20000000800 */
[--C-:B------:R-:W-:Y:S01]  /*2350*/  LOP3.LUT R8, R8, 0x40, R3.reuse, 0xe2, !PT ;  /* 0x0000004008087812 */ /* 0x100fe200078ee203 */
[----:B------:R-:W-:Y:S01]  /*2360*/  ULOP3.LUT UR4, UR4, 0x1, URZ, 0xc0, !UPT ;  /* 0x0000000104047892 */ /* 0x000fe2000f8ec03f */
[-C--:B------:R-:W-:Y:S01]  /*2370*/  IADD3 R3, RZ, -R4.reuse, -R3 ;  /* 0x80000004ff037210 */ /* 0x080fe20007ffe803 */
[----:B------:R-:W-:Y:S01]  /*2380*/  UISETP.GT.U32.AND UP1, UPT, UR39, 0x1, UPT ;  /* 0x000000012700788c */ /* 0x000fe2000bf24070 */
[----:B------:R-:W-:Y:S01]  /*2390*/  LOP3.LUT R8, R8, R4, RZ, 0xfc, !PT ;  /* 0x0000000408087212 */ /* 0x000fe200078efcff */
[----:B------:R-:W-:Y:S01]  /*23a0*/  IMAD.SHL.U32 R4, R18, 0x2, RZ ;  /* 0x0000000212047824 */ /* 0x000fe200078e00ff */
[----:B------:R-:W-:Y:S01]  /*23b0*/  SHF.R.S32.HI R21, RZ, 0x1f, R23 ;  /* 0x0000001fff157819 */ /* 0x000fe20000011417 */
[----:B------:R-:W-:Y:S01]  /*23c0*/  IMAD R3, R0, -0x40, R3 ;  /* 0xffffffc000037824 */ /* 0x000fe200078e0203 */
[----:B------:R-:W-:Y:S01]  /*23d0*/  LOP3.LUT R0, R18, 0x3, RZ, 0xc0, !PT ;  /* 0x0000000312007812 */ /* 0x000fe200078ec0ff */
[----:B------:R-:W-:Y:S01]  /*23e0*/  UISETP.NE.U32.AND UP0, UPT, UR4, 0x1, UPT ;  /* 0x000000010400788c */ /* 0x000fe2000bf05070 */
[C---:B------:R-:W-:Y:S01]  /*23f0*/  LOP3.LUT R4, R153.reuse, 0x6, R4, 0xf8, !PT ;  /* 0x0000000699047812 */ /* 0x040fe200078ef804 */
[----:B------:R-:W-:Y:S01]  /*2400*/  ULDC.64 UR6, c[0x0][0x5d0] ;  /* 0x0001740000067ab9 */ /* 0x000fe20000000a00 */
[----:B------:R-:W-:Y:S01]  /*2410*/  UISETP.LT.U32.AND UP1, UPT, UR40, 0x2, UP1 ;  /* 0x000000022800788c */ /* 0x000fe20008f21070 */
[----:B0-----:R-:W-:Y:S01]  /*2420*/  IMAD R10, R0, -0x2, R5 ;  /* 0xfffffffe000a7824 */ /* 0x001fe200078e0205 */
[----:B------:R-:W-:Y:S01]  /*2430*/  ISETP.GE.AND P0, PT, R153, R5, PT ;  /* 0x000000059900720c */ /* 0x000fe20003f06270 */
[----:B------:R-:W-:Y:S01]  /*2440*/  IMAD R0, R152, 0xc0, RZ ;  /* 0x000000c098007824 */ /* 0x000fe200078e02ff */
[----:B------:R-:W-:Y:S01]  /*2450*/  UISETP.GT.U32.AND UP0, UPT, UR40, 0x1, !UP0 ;  /* 0x000000012800788c */ /* 0x000fe2000c704070 */
[----:B------:R-:W-:Y:S01]  /*2460*/  IMAD R6, R21, UR6, RZ ;  /* 0x0000000615067c24 */ /* 0x000fe2000f8e02ff */
[----:B------:R-:W-:Y:S01]  /*2470*/  SHF.R.S32.HI R5, RZ, 0x1f, R4 ;  /* 0x0000001fff057819 */ /* 0x000fe20000011404 */
[----:B------:R-:W-:Y:S01]  /*2480*/  USEL UR5, URZ, 0x1, !UP1 ;  /* 0x000000013f057887 */ /* 0x000fe2000c800000 */
[C---:B------:R-:W-:Y:S01]  /*2490*/  ISETP.GE.OR P0, PT, R0.reuse, UR8, P0 ;  /* 0x0000000800007c0c */ /* 0x040fe20008706670 */
[----:B------:R-:W-:Y:S01]  /*24a0*/  USEL UR4, URZ, 0x1, !UP0 ;  /* 0x000000013f047887 */ /* 0x000fe2000c000000 */
[C---:B------:R-:W-:Y:S01]  /*24b0*/  IMAD R11, R23.reuse, UR7, R6 ;  /* 0x00000007170b7c24 */ /* 0x040fe2000f8e0206 */
[----:B------:R-:W-:Y:S01]  /*24c0*/  ULOP3.LUT UR39, UR39, 0x1, URZ, 0xc0, !UPT ;  /* 0x0000000127277892 */ /* 0x000fe2000f8ec03f */
[----:B------:R-:W-:Y:S01]  /*24d0*/  IMAD.WIDE.U32 R6, R23, UR6, R4 ;  /* 0x0000000617067c25 */ /* 0x000fe2000f8e0004 */
[----:B------:R-:W-:Y:S01]  /*24e0*/  IADD3 R3, -R0, UR8, R3 ;  /* 0x0000000800037c10 */ /* 0x000fe2000fffe103 */
[----:B------:R-:W-:-:S02]  /*24f0*/  ULOP3.LUT UR38, UR4, UR38, UR5, 0x96, !UPT ;  /* 0x0000002604267292 */ /* 0x000fc4000f8e9605 */
[----:B------:R-:W-:Y:S02]  /*2500*/  IMAD.MOV.U32 R9, RZ, RZ, RZ ;  /* 0x000000ffff097224 */ /* 0x000fe400078e00ff */
[----:B------:R-:W-:Y:S01]  /*2510*/  IMAD.IADD R0, R10, 0x1, -R153 ;  /* 0x000000010a007824 */ /* 0x000fe200078e0a99 */
[----:B------:R-:W-:Y:S01]  /*2520*/  MOV R10, R6 ;  /* 0x00000006000a7202 */ /* 0x000fe20000000f00 */
[----:B------:R-:W-:-:S04]  /*2530*/  IMAD.WIDE R8, R152, 0xc0, R8 ;  /* 0x000000c098087825 */ /* 0x000fc800078e0208 */
[----:B------:R-:W-:Y:S02]  /*2540*/  IMAD.IADD R11, R7, 0x1, R11 ;  /* 0x00000001070b7824 */ /* 0x000fe400078e020b */
[----:B------:R-:W-:Y:S01]  /*2550*/  IMAD.MOV.U32 R152, RZ, RZ, -0x1 ;  /* 0xffffffffff987424 */ /* 0x000fe200078e00ff */
[----:B------:R-:W-:Y:S06]  /*2560*/  @P0 BRA `(.L_x_28) ;  /* 0x0000008400680947 */ /* 0x000fec0003800000 */
[----:B------:R-:W0:Y:S01]  /*2570*/  LDC.64 R6, c[0x0][0x5c8] ;  /* 0x00017200ff067b82 */ /* 0x000e220000000a00 */
[----:B-----5:R-:W-:Y:S01]  /*2580*/  FSETP.NEU.AND P0, PT, R155, RZ, PT ;  /* 0x000000ff9b00720b */ /* 0x020fe20003f0d000 */
[----:B------:R-:W-:Y:S01]  /*2590*/  BSSY B0, `(.L_x_28) ;  /* 0x0000857000007945 */ /* 0x000fe20003800000 */
[----:B------:R-:W-:-:S04]  /*25a0*/  ISETP.GT.AND P3, PT, R3, RZ, PT ;  /* 0x000000ff0300720c */ /* 0x000fc80003f64270 */
[----:B------:R-:W-:Y:S01]  /*25b0*/  ISETP.GT.AND P1, PT, R0, RZ, P3 ;  /* 0x000000ff0000720c */ /* 0x000fe20001f24270 */
[-C--:B0-----:R-:W-:Y:S02]  /*25c0*/  IMAD R12, R9, R6.reuse, RZ ;  /* 0x00000006090c7224 */ /* 0x081fe400078e02ff */
[----:B------:R-:W-:-:S04]  /*25d0*/  IMAD.WIDE.U32 R166, R8, R6, R10 ;  /* 0x0000000608a67225 */ /* 0x000fc800078e000a */
[----:B------:R-:W-:-:S04]  /*25e0*/  IMAD R11, R8, R7, R12 ;  /* 0x00000007080b7224 */ /* 0x000fc800078e020c */
[----:B------:R-:W-:Y:S01]  /*25f0*/  IMAD.IADD R169, R167, 0x1, R11 ;  /* 0x00000001a7a97824 */ /* 0x000fe200078e020b */
[----:B------:R-:W-:Y:S06]  /*2600*/  @!P0 BRA `(.L_x_29) ;  /* 0x0000006000088947 */ /* 0x000fec0003800000 */
[----:B------:R-:W0:Y:S01]  /*2610*/  LDC.64 R12, c[0x0][0x5b8] ;  /* 0x00016e00ff0c7b82 */ /* 0x000e220000000a00 */
[----:B------:R-:W-:-:S07]  /*2620*/  ULDC.64 UR4, c[0x0][0x5c0] ;  /* 0x0001700000047ab9 */ /* 0x000fce0000000a00 */
[----:B------:R-:W1:Y:S08]  /*2630*/  LDC.64 R14, c[0x0][0x5b0] ;  /* 0x00016c00ff0e7b82 */ /* 0x000e700000000a00 */
[----:B------:R-:W2:Y:S01]  /*2640*/  LDC.64 R10, c[0x0][0x5a8] ;  /* 0x00016a00ff0a7b82 */ /* 0x000ea20000000a00 */
[----:B0-----:R-:W-:-:S04]  /*2650*/  IMAD R20, R21, R12, RZ ;  /* 0x0000000c15147224 */ /* 0x001fc800078e02ff */
[C---:B------:R-:W-:Y:S02]  /*2660*/  IMAD R13, R23.reuse, R13, R20 ;  /* 0x0000000d170d7224 */ /* 0x040fe400078e0214 */
[----:B------:R-:W-:-:S04]  /*2670*/  IMAD.WIDE.U32 R20, R23, R12, R4 ;  /* 0x0000000c17147225 */ /* 0x000fc800078e0004 */
[-C--:B-1----:R-:W-:Y:S02]  /*2680*/  IMAD R153, R9, R14.reuse, RZ ;  /* 0x0000000e09997224 */ /* 0x082fe400078e02ff */
[----:B------:R-:W-:Y:S02]  /*2690*/  IMAD.IADD R157, R21, 0x1, R13 ;  /* 0x00000001159d7824 */ /* 0x000fe400078e020d */
[----:B------:R-:W-:Y:S02]  /*26a0*/  IMAD.MOV.U32 R156, RZ, RZ, R20 ;  /* 0x000000ffff9c7224 */ /* 0x000fe400078e0014 */
[C---:B------:R-:W-:Y:S02]  /*26b0*/  IMAD R165, R8.reuse, R15, R153 ;  /* 0x0000000f08a57224 */ /* 0x040fe400078e0299 */
[----:B------:R-:W-:-:S04]  /*26c0*/  IMAD.WIDE.U32 R158, R8, R14, R156 ;  /* 0x0000000e089e7225 */ /* 0x000fc800078e009c */
[----:B------:R-:W-:Y:S01]  /*26d0*/  IMAD.IADD R153, R159, 0x1, R165 ;  /* 0x000000019f997824 */ /* 0x000fe200078e02a5 */
[----:B--2---:R-:W-:-:S04]  /*26e0*/  LEA R160, P0, R158, R10, 0x1 ;  /* 0x0000000a9ea07211 */ /* 0x004fc800078008ff */
[----:B------:R-:W-:-:S05]  /*26f0*/  LEA.HI.X R161, R158, R11, R153, 0x1, P0 ;  /* 0x0000000b9ea17211 */ /* 0x000fca00000f0c99 */
[----:B------:R-:W2:Y:S01]  /*2700*/  @P1 LDG.E.LTC128B.U16 R153, desc[UR36][R160.64] ;  /* 0x00000024a0991981 */ /* 0x000ea2000c1e1520 */
[----:B------:R-:W-:Y:S01]  /*2710*/  IMAD.WIDE.U32 R162, R8, R14, R4 ;  /* 0x0000000e08a27225 */ /* 0x000fe200078e0004 */
[----:B------:R-:W-:Y:S01]  /*2720*/  ISETP.GT.AND P2, PT, R0, 0x1, P3 ;  /* 0x000000010000780c */ /* 0x000fe20001f44270 */
[----:B------:R-:W-:Y:S02]  /*2730*/  BSSY B1, `(.L_x_30) ;  /* 0x0000012000017945 */ /* 0x000fe40003800000 */
[----:B------:R-:W-:Y:S02]  /*2740*/  IMAD.IADD R163, R165, 0x1, R163 ;  /* 0x00000001a5a37824 */ /* 0x000fe400078e02a3 */
[----:B------:R-:W-:-:S04]  /*2750*/  IMAD.WIDE.U32 R162, R23, R12, R162 ;  /* 0x0000000c17a27225 */ /* 0x000fc800078e00a2 */
[----:B--2---:R-:W-:-:S04]  /*2760*/  IMAD.U32 R158, R153, 0x10000, RZ ;  /* 0x00010000999e7824 */ /* 0x004fc800078e00ff */
[----:B------:R-:W-:Y:S01]  /*2770*/  FMUL R159, R158, R155 ;  /* 0x0000009b9e9f7220 */ /* 0x000fe20000400000 */
[----:B------:R-:W-:-:S03]  /*2780*/  LEA R158, P0, R166, UR4, 0x1 ;  /* 0x00000004a69e7c11 */ /* 0x000fc6000f8008ff */
[----:B------:R-:W-:Y:S01]  /*2790*/  FFMA R159, R88, R154, R159 ;  /* 0x0000009a589f7223 */ /* 0x000fe2000000009f */
[----:B------:R-:W-:-:S04]  /*27a0*/  IMAD.IADD R88, R13, 0x1, R163 ;  /* 0x000000010d587824 */ /* 0x000fc800078e02a3 */
[----:B------:R-:W-:Y:S02]  /*27b0*/  F2FP.BF16.F32.PACK_AB R161, RZ, R159 ;  /* 0x0000009fffa1723e */ /* 0x000fe400000010ff */
[----:B------:R-:W-:Y:S02]  /*27c0*/  LEA.HI.X R159, R166, UR5, R169, 0x1, P0 ;  /* 0x00000005a69f7c11 */ /* 0x000fe400080f0ca9 */
[----:B------:R-:W-:Y:S02]  /*27d0*/  PRMT R163, R161, 0x7610, R163 ;  /* 0x00007610a1a37816 */ /* 0x000fe400000000a3 */
[----:B------:R-:W-:-:S03]  /*27e0*/  LEA R160, P0, R162, R10, 0x1 ;  /* 0x0000000aa2a07211 */ /* 0x000fc600078008ff */
[----:B------:R0:W-:Y:S01]  /*27f0*/  @P1 STG.E.U16 desc[UR36][R158.64], R163 ;  /* 0x000000a39e001986 */ /* 0x0001e2000c101524 */
[----:B------:R-:W-:Y:S01]  /*2800*/  LEA.HI.X R161, R162, R11, R88, 0x1, P0 ;  /* 0x0000000ba2a17211 */ /* 0x000fe200000f0c58 */
[C---:B------:R-:W-:Y:S01]  /*2810*/  IMAD.SHL.U32 R162, R14.reuse, 0x8, RZ ;  /* 0x000000080ea27824 */ /* 0x040fe200078e00ff */
[----:B0-----:R-:W-:Y:S01]  /*2820*/  SHF.L.U64.HI R163, R14, 0x3, R15 ;  /* 0x000000030ea37819 */ /* 0x001fe2000001020f */
[----:B------:R-:W-:Y:S06]  /*2830*/  @!P2 BRA `(.L_x_31) ;  /* 0x000000000004a947 */ /* 0x000fec0003800000 */
[----:B------:R0:W5:Y:S02]  /*2840*/  LDG.E.LTC128B.U16 R153, desc[UR36][R160.64+0x2] ;  /* 0x00000224a0997981 */ /* 0x000164000c1e1520 */
.L_x_31:
[----:B------:R-:W-:Y:S05]  /*2850*/  BSYNC B1 ;  /* 0x0000000000017941 */ /* 0x000fea0003800000 */
.L_x_30:
[----:B-----5:R-:W-:Y:S01]  /*2860*/  SHF.L.U32 R88, R153, 0x10, RZ ;  /* 0x0000001099587819 */ /* 0x020fe200000006ff */
[----:B------:R-:W-:Y:S01]  /*2870*/  IMAD.WIDE.U32 R168, R8, R14, R162 ;  /* 0x0000000e08a87225 */ /* 0x000fe200078e00a2 */
[----:B------:R-:W-:Y:S02]  /*2880*/  ISETP.GT.AND P0, PT, R3, 0x8, PT ;  /* 0x000000080300780c */ /* 0x000fe40003f04270 */
[----:B------:R-:W-:Y:S01]  /*2890*/  PRMT R170, R153, 0x7610, R170 ;  /* 0x0000761099aa7816 */ /* 0x000fe200000000aa */
[----:B------:R-:W-:Y:S02]  /*28a0*/  IMAD.IADD R169, R165, 0x1, R169 ;  /* 0x00000001a5a97824 */ /* 0x000fe400078e02a9 */
[----:B------:R-:W-:Y:S01]  /*28b0*/  FMUL R88, R88, R155 ;  /* 0x0000009b58587220 */ /* 0x000fe20000400000 */
[----:B------:R-:W-:Y:S02]  /*28c0*/  IADD3 R165, P4, R20, R168, RZ ;  /* 0x000000a814a57210 */ /* 0x000fe40007f9e0ff */
[----:B------:R-:W-:Y:S01]  /*28d0*/  ISETP.GT.AND P1, PT, R0, RZ, P0 ;  /* 0x000000ff0000720c */ /* 0x000fe20000724270 */
[----:B------:R-:W-:-:S02]  /*28e0*/  FFMA R89, R89, R154, R88 ;  /* 0x0000009a59597223 */ /* 0x000fc40000000058 */
[----:B------:R-:W-:Y:S01]  /*28f0*/  IMAD.X R166, R169, 0x1, R157, P4 ;  /* 0x00000001a9a67824 */ /* 0x000fe200020e069d */
[C---:B------:R-:W-:Y:S02]  /*2900*/  LEA R88, P4, R165.reuse, R10, 0x1 ;  /* 0x0000000aa5587211 */ /* 0x040fe400078808ff */
[----:B------:R-:W-:Y:S02]  /*2910*/  F2FP.BF16.F32.PACK_AB R167, RZ, R89 ;  /* 0x00000059ffa7723e */ /* 0x000fe400000010ff */
[----:B------:R-:W-:-:S03]  /*2920*/  LEA.HI.X R89, R165, R11, R166, 0x1, P4 ;  /* 0x0000000ba5597211 */ /* 0x000fc600020f0ca6 */
[----:B------:R1:W-:Y:S04]  /*2930*/  @P2 STG.E.U16 desc[UR36][R158.64+0x2], R167 ;  /* 0x000002a79e002986 */ /* 0x0003e8000c101524 */
[----:B------:R2:W3:Y:S01]  /*2940*/  @P1 LDG.E.LTC128B.U16 R170, desc[UR36][R88.64] ;  /* 0x0000002458aa1981 */ /* 0x0004e2000c1e1520 */
[----:B------:R-:W-:Y:S01]  /*2950*/  IMAD.SHL.U32 R153, R6, 0x10, RZ ;  /* 0x0000001006997824 */ /* 0x000fe200078e00ff */
[----:B------:R-:W-:Y:S01]  /*2960*/  IADD3 R168, P2, R4, R168, RZ ;  /* 0x000000a804a87210 */ /* 0x000fe20007f5e0ff */
[----:B------:R-:W-:Y:S04]  /*2970*/  BSSY B1, `(.L_x_32) ;  /* 0x0000011000017945 */ /* 0x000fe80003800000 */
[----:B------:R-:W-:Y:S01]  /*2980*/  IMAD.X R169, R5, 0x1, R169, P2 ;  /* 0x0000000105a97824 */ /* 0x000fe200010e06a9 */
[----:B------:R-:W-:Y:S01]  /*2990*/  ISETP.GT.AND P2, PT, R0, 0x1, P0 ;  /* 0x000000010000780c */ /* 0x000fe20000744270 */
[----:B------:R-:W-:-:S04]  /*29a0*/  IMAD.WIDE.U32 R168, R23, R12, R168 ;  /* 0x0000000c17a87225 */ /* 0x000fc800078e00a8 */
[----:B------:R-:W-:Y:S01]  /*29b0*/  IMAD.IADD R169, R13, 0x1, R169 ;  /* 0x000000010da97824 */ /* 0x000fe200078e02a9 */
[----:B--2---:R-:W-:-:S04]  /*29c0*/  LEA R88, P5, R168, R10, 0x1 ;  /* 0x0000000aa8587211 */ /* 0x004fc800078a08ff */
[----:B------:R-:W-:Y:S01]  /*29d0*/  LEA.HI.X R89, R168, R11, R169, 0x1, P5 ;  /* 0x0000000ba8597211 */ /* 0x000fe200028f0ca9 */
[----:B---3--:R-:W-:-:S04]  /*29e0*/  IMAD.U32 R166, R170, 0x10000, RZ ;  /* 0x00010000aaa67824 */ /* 0x008fc800078e00ff */
[----:B------:R-:W-:Y:S01]  /*29f0*/  FMUL R165, R166, R155 ;  /* 0x0000009ba6a57220 */ /* 0x000fe20000400000 */
[----:B------:R-:W-:-:S03]  /*2a00*/  IADD3 R166, P4, R153, R158, RZ ;  /* 0x0000009e99a67210 */ /* 0x000fc60007f9e0ff */
[----:B------:R-:W-:Y:S01]  /*2a10*/  FFMA R90, R90, R154, R165 ;  /* 0x0000009a5a5a7223 */ /* 0x000fe200000000a5 */
[----:B------:R-:W-:-:S04]  /*2a20*/  SHF.L.U64.HI R165, R6, 0x4, R7 ;  /* 0x0000000406a57819 */ /* 0x000fc80000010207 */
[----:B------:R-:W-:Y:S01]  /*2a30*/  F2FP.BF16.F32.PACK_AB R90, RZ, R90 ;  /* 0x0000005aff5a723e */ /* 0x000fe200000010ff */
[----:B-1----:R-:W-:-:S05]  /*2a40*/  IMAD.X R167, R165, 0x1, R159, P4 ;  /* 0x00000001a5a77824 */ /* 0x002fca00020e069f */
[----:B------:R1:W-:Y:S01]  /*2a50*/  @P1 STG.E.U16 desc[UR36][R166.64], R90 ;  /* 0x0000005aa6001986 */ /* 0x0003e2000c101524 */
[----:B------:R-:W-:Y:S05]  /*2a60*/  @!P2 BRA `(.L_x_33) ;  /* 0x000000000004a947 */ /* 0x000fea0003800000 */
[----:B------:R2:W5:Y:S02]  /*2a70*/  LDG.E.LTC128B.U16 R170, desc[UR36][R88.64+0x2] ;  /* 0x0000022458aa7981 */ /* 0x000564000c1e1520 */
.L_x_33:
[----:B------:R-:W-:Y:S05]  /*2a80*/  BSYNC B1 ;  /* 0x0000000000017941 */ /* 0x000fea0003800000 */
.L_x_32:
[----:B-1---5:R-:W-:Y:S01]  /*2a90*/  IMAD.U32 R90, R170, 0x10000, RZ ;  /* 0x00010000aa5a7824 */ /* 0x022fe200078e00ff */
[----:B------:R-:W-:Y:S01]  /*2aa0*/  ISETP.GT.AND P1, PT, R0, 0x8, P3 ;  /* 0x000000080000780c */ /* 0x000fe20001f24270 */
[----:B------:R-:W-:Y:S02]  /*2ab0*/  BSSY B1, `(.L_x_34) ;  /* 0x000000a000017945 */ /* 0x000fe40003800000 */
[----:B------:R-:W-:-:S04]  /*2ac0*/  FMUL R90, R90, R155 ;  /* 0x0000009b5a5a7220 */ /* 0x000fc80000400000 */
[----:B------:R-:W-:Y:S01]  /*2ad0*/  FFMA R90, R91, R154, R90 ;  /* 0x0000009a5b5a7223 */ /* 0x000fe2000000005a */
[----:B------:R-:W-:-:S04]  /*2ae0*/  @P2 IMAD.MOV.U32 R91, RZ, RZ, R167 ;  /* 0x000000ffff5b2224 */ /* 0x000fc800078e00a7 */
[----:B------:R-:W-:-:S04]  /*2af0*/  F2FP.BF16.F32.PACK_AB R90, RZ, R90 ;  /* 0x0000005aff5a723e */ /* 0x000fc800000010ff */
[----:B------:R-:W-:Y:S02]  /*2b00*/  PRMT R168, R90, 0x7610, R168 ;  /* 0x000076105aa87816 */ /* 0x000fe400000000a8 */
[----:B------:R-:W-:-:S05]  /*2b10*/  @P2 MOV R90, R166 ;  /* 0x000000a6005a2202 */ /* 0x000fca0000000f00 */
[----:B------:R1:W-:Y:S01]  /*2b20*/  @P2 STG.E.U16 desc[UR36][R90.64+0x2], R168 ;  /* 0x000002a85a002986 */ /* 0x0003e2000c101524 */
[----:B------:R-:W-:Y:S05]  /*2b30*/  @!P1 BRA `(.L_x_35) ;  /* 0x0000000000049947 */ /* 0x000fea0003800000 */
[----:B------:R3:W5:Y:S02]  /*2b40*/  LDG.E.LTC128B.U16 R170, desc[UR36][R160.64+0x10] ;  /* 0x00001024a0aa7981 */ /* 0x000764000c1e1520 */
.L_x_35:
[----:B------:R-:W-:Y:S05]  /*2b50*/  BSYNC B1 ;  /* 0x0000000000017941 */ /* 0x000fea0003800000 */
.L_x_34:
[----:B-1---5:R-:W-:Y:S01]  /*2b60*/  IMAD.U32 R90, R170, 0x10000, RZ ;  /* 0x00010000aa5a7824 */ /* 0x022fe200078e00ff */
[----:B------:R-:W-:Y:S01]  /*2b70*/  ISETP.GT.AND P2, PT, R0, 0x9, P3 ;  /* 0x000000090000780c */ /* 0x000fe20001f44270 */
[----:B------:R-:W-:Y:S02]  /*2b80*/  BSSY B1, `(.L_x_36) ;  /* 0x000000a000017945 */ /* 0x000fe40003800000 */
[----:B------:R-:W-:Y:S01]  /*2b90*/  FMUL R91, R90, R155 ;  /* 0x0000009b5a5b7220 */ /* 0x000fe20000400000 */
[----:B------:R-:W-:-:S03]  /*2ba0*/  @P1 IMAD.MOV.U32 R90, RZ, RZ, R158 ;  /* 0x000000ffff5a1224 */ /* 0x000fc600078e009e */
[----:B------:R-:W-:-:S05]  /*2bb0*/  FFMA R91, R92, R154, R91 ;  /* 0x0000009a5c5b7223 */ /* 0x000fca000000005b */
[----:B------:R-:W-:-:S04]  /*2bc0*/  F2FP.BF16.F32.PACK_AB R91, RZ, R91 ;  /* 0x0000005bff5b723e */ /* 0x000fc800000010ff */
[----:B------:R-:W-:Y:S01]  /*2bd0*/  PRMT R92, R91, 0x7610, R92 ;  /* 0x000076105b5c7816 */ /* 0x000fe2000000005c */
[----:B------:R-:W-:-:S05]  /*2be0*/  @P1 IMAD.MOV.U32 R91, RZ, RZ, R159 ;  /* 0x000000ffff5b1224 */ /* 0x000fca00078e009f */
[----:B------:R1:W-:Y:S01]  /*2bf0*/  @P1 STG.E.U16 desc[UR36][R90.64+0x10], R92 ;  /* 0x0000105c5a001986 */ /* 0x0003e2000c101524 */
[----:B------:R-:W-:Y:S05]  /*2c00*/  @!P2 BRA `(.L_x_37) ;  /* 0x000000000004a947 */ /* 0x000fea0003800000 */
[----:B------:R4:W5:Y:S02]  /*2c10*/  LDG.E.LTC128B.U16 R170, desc[UR36][R160.64+0x12] ;  /* 0x00001224a0aa7981 */ /* 0x000964000c1e1520 */
.L_x_37:
[----:B------:R-:W-:Y:S05]  /*2c20*/  BSYNC B1 ;  /* 0x0000000000017941 */ /* 0x000fea0003800000 */
.L_x_36:
[----:B-1---5:R-:W-:Y:S01]  /*2c30*/  IMAD.U32 R90, R170, 0x10000, RZ ;  /* 0x00010000aa5a7824 */ /* 0x022fe200078e00ff */
[----:B------:R-:W-:Y:S01]  /*2c40*/  ISETP.GT.AND P1, PT, R0, 0x8, P0 ;  /* 0x000000080000780c */ /* 0x000fe20000724270 */
[----:B------:R-:W-:Y:S01]  /*2c50*/  @P2 IMAD.MOV.U32 R91, RZ, RZ, R159 ;  /* 0x000000ffff5b2224 */ /* 0x000fe200078e009f */
[----:B------:R-:W-:Y:S01]  /*2c60*/  BSSY B1, `(.L_x_38) ;  /* 0x0000009000017945 */ /* 0x000fe20003800000 */
[----:B------:R-:W-:-:S04]  /*2c70*/  FMUL R90, R90, R155 ;  /* 0x0000009b5a5a7220 */ /* 0x000fc80000400000 */
[----:B------:R-:W-:-:S05]  /*2c80*/  FFMA R90, R93, R154, R90 ;  /* 0x0000009a5d5a7223 */ /* 0x000fca000000005a */
[----:B------:R-:W-:-:S04]  /*2c90*/  F2FP.BF16.F32.PACK_AB R90, RZ, R90 ;  /* 0x0000005aff5a723e */ /* 0x000fc800000010ff */
[----:B------:R-:W-:Y:S01]  /*2ca0*/  PRMT R92, R90, 0x7610, R92 ;  /* 0x000076105a5c7816 */ /* 0x000fe2000000005c */
[----:B------:R-:W-:-:S05]  /*2cb0*/  @P2 IMAD.MOV.U32 R90, RZ, RZ, R158 ;  /* 0x000000ffff5a2224 */ /* 0x000fca00078e009e */
[----:B------:R1:W-:Y:S01]  /*2cc0*/  @P2 STG.E.U16 desc[UR36][R90.64+0x12], R92 ;  /* 0x0000125c5a002986 */ /* 0x0003e2000c101524 */
[----:B------:R-:W-:Y:S05]  /*2cd0*/  @!P1 BRA `(.L_x_39) ;  /* 0x0000000000049947 */ /* 0x000fea0003800000 */
[----:B------:R0:W5:Y:S02]  /*2ce0*/  LDG.E.LTC128B.U16 R170, desc[UR36][R88.64+0x10] ;  /* 0x0000102458aa7981 */ /* 0x000164000c1e1520 */
.L_x_39:
[----:B------:R-:W-:Y:S05]  /*2cf0*/  BSYNC B1 ;  /* 0x0000000000017941 */ /* 0x000fea0003800000 */
.L_x_38:
[----:B-1---5:R-:W-:Y:S01]  /*2d00*/  IMAD.U32 R90, R170, 0x10000, RZ ;  /* 0x00010000aa5a7824 */ /* 0x022fe200078e00ff */
[----:B------:R-:W-:Y:S01]  /*2d10*/  ISETP.GT.AND P2, PT, R0, 0x9, P0 ;  /* 0x000000090000780c */ /* 0x000fe20000744270 */
[----:B------:R-:W-:Y:S02]  /*2d20*/  BSSY B1, `(.L_x_40) ;  /* 0x000000a000017945 */ /* 0x000fe40003800000 */
[----:B------:R-:W-:Y:S01]  /*2d30*/  FMUL R91, R90, R155 ;  /* 0x0000009b5a5b7220 */ /* 0x000fe20000400000 */
[----:B------:R-:W-:-:S03]  /*2d40*/  @P1 MOV R90, R166 ;  /* 0x000000a6005a1202 */ /* 0x000fc60000000f00 */
[----:B------:R-:W-:-:S05]  /*2d50*/  FFMA R91, R94, R154, R91 ;  /* 0x0000009a5e5b7223 */ /* 0x000fca000000005b */
[----:B------:R-:W-:-:S04]  /*2d60*/  F2FP.BF16.F32.PACK_AB R91, RZ, R91 ;  /* 0x0000005bff5b723e */ /* 0x000fc800000010ff */
[----:B------:R-:W-:Y:S01]  /*2d70*/  PRMT R92, R91, 0x7610, R92 ;  /* 0x000076105b5c7816 */ /* 0x000fe2000000005c */
[----:B------:R-:W-:-:S05]  /*2d80*/  @P1 IMAD.MOV.U32 R91, RZ, RZ, R167 ;  /* 0x000000ffff5b1224 */ /* 0x000fca00078e00a7 */
[----:B------:R1:W-:Y:S01]  /*2d90*/  @P1 STG.E.U16 desc[UR36][R90.64+0x10], R92 ;  /* 0x0000105c5a001986 */ /* 0x0003e2000c101524 */
[----:B------:R-:W-:Y:S05]  /*2da0*/  @!P2 BRA `(.L_x_41) ;  /* 0x000000000004a947 */ /* 0x000fea0003800000 */
[----:B------:R0:W5:Y:S02]  /*2db0*/  LDG.E.LTC128B.U16 R170, desc[UR36][R88.64+0x12] ;  /* 0x0000122458aa7981 */ /* 0x000164000c1e1520 */
.L_x_41:
[----:B------:R-:W-:Y:S05]  /*2dc0*/  BSYNC B1 ;  /* 0x0000000000017941 */ /* 0x000fea0003800000 */
.L_x_40:
        /* <DEDUP_REMOVED lines=12> */
.L_x_43:
[----:B------:R-:W-:Y:S05]  /*2e90*/  BSYNC B1 ;  /* 0x0000000000017941 */ /* 0x000fea0003800000 */
.L_x_42:
        /* <DEDUP_REMOVED lines=12> */
.L_x_45:
[----:B------:R-:W-:Y:S05]  /*2f60*/  BSYNC B1 ;  /* 0x0000000000017941 */ /* 0x000fea0003800000 */
.L_x_44:
[----:B-1---5:R-:W-:Y:S01]  /*2f70*/  IMAD.U32 R90, R170, 0x10000, RZ ;  /* 0x00010000aa5a7824 */ /* 0x022fe200078e00ff */
[----:B------:R-:W-:Y:S01]  /*2f80*/  ISETP.GT.AND P1, PT, R0, 0x10, P0 ;  /* 0x000000100000780c */ /* 0x000fe20000724270 */
[----:B------:R-:W-:Y:S01]  /*2f90*/  @P2 IMAD.MOV.U32 R91, RZ, RZ, R159 ;  /* 0x000000ffff5b2224 */ /* 0x000fe200078e009f */
[----:B------:R-:W-:Y:S01]  /*2fa0*/  BSSY B1, `(.L_x_46) ;  /* 0x0000009000017945 */ /* 0x000fe20003800000 */
[----:B------:R-:W-:-:S04]  /*2fb0*/  FMUL R90, R90, R155 ;  /* 0x0000009b5a5a7220 */ /* 0x000fc80000400000 */
[----:B------:R-:W-:-:S05]  /*2fc0*/  FFMA R90, R97, R154, R90 ;  /* 0x0000009a615a7223 */ /* 0x000fca000000005a */
[----:B------:R-:W-:-:S04]  /*2fd0*/  F2FP.BF16.F32.PACK_AB R90, RZ, R90 ;  /* 0x0000005aff5a723e */ /* 0x000fc800000010ff */
[----:B------:R-:W-:Y:S02]  /*2fe0*/  PRMT R92, R90, 0x7610, R92 ;  /* 0x000076105a5c7816 */ /* 0x000fe4000000005c */
[----:B------:R-:W-:-:S05]  /*2ff0*/  @P2 MOV R90, R158 ;  /* 0x0000009e005a2202 */ /* 0x000fca0000000f00 */
[----:B------:R1:W-:Y:S01]  /*3000*/  @P2 STG.E.U16 desc[UR36][R90.64+0x22], R92 ;  /* 0x0000225c5a002986 */ /* 0x0003e2000c101524 */
[----:B------:R-:W-:Y:S05]  /*3010*/  @!P1 BRA `(.L_x_47) ;  /* 0x0000000000049947 */ /* 0x000fea0003800000 */
[----:B------:R0:W5:Y:S02]  /*3020*/  LDG.E.LTC128B.U16 R170, desc[UR36][R88.64+0x20] ;  /* 0x0000202458aa7981 */ /* 0x000164000c1e1520 */
.L_x_47:
[----:B------:R-:W-:Y:S05]  /*3030*/  BSYNC B1 ;  /* 0x0000000000017941 */ /* 0x000fea0003800000 */
.L_x_46:
        /* <DEDUP_REMOVED lines=12> */
.L_x_49:
[----:B------:R-:W-:Y:S05]  /*3100*/  BSYNC B1 ;  /* 0x0000000000017941 */ /* 0x000fea0003800000 */
.L_x_48:
        /* <DEDUP_REMOVED lines=12> */
.L_x_51:
[----:B------:R-:W-:Y:S05]  /*31d0*/  BSYNC B1 ;  /* 0x0000000000017941 */ /* 0x000fea0003800000 */
.L_x_50:
        /* <DEDUP_REMOVED lines=12> */
.L_x_53:
[----:B------:R-:W-:Y:S05]  /*32a0*/  BSYNC B1 ;  /* 0x0000000000017941 */ /* 0x000fea0003800000 */
.L_x_52:
        /* <DEDUP_REMOVED lines=12> */
.L_x_55:
[----:B------:R-:W-:Y:S05]  /*3370*/  BSYNC B1 ;  /* 0x0000000000017941 */ /* 0x000fea0003800000 */
.L_x_54:
        /* <DEDUP_REMOVED lines=12> */
.L_x_57:
[----:B------:R-:W-:Y:S05]  /*3440*/  BSYNC B1 ;  /* 0x0000000000017941 */ /* 0x000fea0003800000 */
.L_x_56:
        /* <DEDUP_REMOVED lines=12> */
.L_x_59:
[----:B------:R-:W-:Y:S05]  /*3510*/  BSYNC B1 ;  /* 0x0000000000017941 */ /* 0x000fea0003800000 */
.L_x_58:
        /* <DEDUP_REMOVED lines=12> */
.L_x_61:
[----:B------:R-:W-:Y:S05]  /*35e0*/  BSYNC B1 ;  /* 0x0000000000017941 */ /* 0x000fea0003800000 */
.L_x_60:
        /* <DEDUP_REMOVED lines=12> */
.L_x_63:
[----:B------:R-:W-:Y:S05]  /*36b0*/  BSYNC B1 ;  /* 0x0000000000017941 */ /* 0x000fea0003800000 */
.L_x_62:
        /* <DEDUP_REMOVED lines=12> */
.L_x_65:
[----:B------:R-:W-:Y:S05]  /*3780*/  BSYNC B1 ;  /* 0x0000000000017941 */ /* 0x000fea0003800000 */
.L_x_64:
        /* <DEDUP_REMOVED lines=12> */
.L_x_67:
[----:B------:R-:W-:Y:S05]  /*3850*/  BSYNC B1 ;  /* 0x0000000000017941 */ /* 0x000fea0003800000 */
.L_x_66:
        /* <DEDUP_REMOVED lines=12> */
.L_x_69:
[----:B------:R-:W-:Y:S05]  /*3920*/  BSYNC B1 ;  /* 0x0000000000017941 */ /* 0x000fea0003800000 */
.L_x_68:
        /* <DEDUP_REMOVED lines=12> */
.L_x_71:
[----:B------:R-:W-:Y:S05]  /*39f0*/  BSYNC B1 ;  /* 0x0000000000017941 */ /* 0x000fea0003800000 */
.L_x_70:
        /* <DEDUP_REMOVED lines=12> */
.L_x_73:
[----:B------:R-:W-:Y:S05]  /*3ac0*/  BSYNC B1 ;  /* 0x0000000000017941 */ /* 0x000fea0003800000 */
.L_x_72:
        /* <DEDUP_REMOVED lines=12> */
.L_x_75:
[----:B------:R-:W-:Y:S05]  /*3b90*/  BSYNC B1 ;  /* 0x0000000000017941 */ /* 0x000fea0003800000 */
.L_x_74:
        /* <DEDUP_REMOVED lines=12> */
.L_x_77:
[----:B------:R-:W-:Y:S05]  /*3c60*/  BSYNC B1 ;  /* 0x0000000000017941 */ /* 0x000fea0003800000 */
.L_x_76:
        /* <DEDUP_REMOVED lines=12> */
.L_x_79:
[----:B------:R-:W-:Y:S05]  /*3d30*/  BSYNC B1 ;  /* 0x0000000000017941 */ /* 0x000fea0003800000 */
.L_x_78:
        /* <DEDUP_REMOVED lines=12> */
.L_x_81:
[----:B------:R-:W-:Y:S05]  /*3e00*/  BSYNC B1 ;  /* 0x0000000000017941 */ /* 0x000fea0003800000 */
.L_x_80:
        /* <DEDUP_REMOVED lines=12> */
.L_x_83:
[----:B------:R-:W-:Y:S05]  /*3ed0*/  BSYNC B1 ;  /* 0x0000000000017941 */ /* 0x000fea0003800000 */
.L_x_82:
        /* <DEDUP_REMOVED lines=12> */
.L_x_85:
[----:B------:R-:W-:Y:S05]  /*3fa0*/  BSYNC B1 ;  /* 0x0000000000017941 */ /* 0x000fea0003800000 */
.L_x_84:
        /* <DEDUP_REMOVED lines=12> */
.L_x_87:
[----:B------:R-:W-:Y:S05]  /*4070*/  BSYNC B1 ;  /* 0x0000000000017941 */ /* 0x000fea0003800000 */
.L_x_86:
        /* <DEDUP_REMOVED lines=12> */
.L_x_89:
[----:B------:R-:W-:Y:S05]  /*4140*/  BSYNC B1 ;  /* 0x0000000000017941 */ /* 0x000fea0003800000 */
.L_x_88:
        /* <DEDUP_REMOVED lines=12> */
.L_x_91:
[----:B------:R-:W-:Y:S05]  /*4210*/  BSYNC B1 ;  /* 0x0000000000017941 */ /* 0x000fea0003800000 */
.L_x_90:
        /* <DEDUP_REMOVED lines=12> */
.L_x_93:
[----:B------:R-:W-:Y:S05]  /*42e0*/  BSYNC B1 ;  /* 0x0000000000017941 */ /* 0x000fea0003800000 */
.L_x_92:
        /* <DEDUP_REMOVED lines=12> */
.L_x_95:
[----:B------:R-:W-:Y:S05]  /*43b0*/  BSYNC B1 ;  /* 0x0000000000017941 */ /* 0x000fea0003800000 */
.L_x_94:
        /* <DEDUP_REMOVED lines=12> */
.L_x_97:
[----:B------:R-:W-:Y:S05]  /*4480*/  BSYNC B1 ;  /* 0x0000000000017941 */ /* 0x000fea0003800000 */
.L_x_96:
        /* <DEDUP_REMOVED lines=12> */
.L_x_99:
[----:B------:R-:W-:Y:S05]  /*4550*/  BSYNC B1 ;  /* 0x0000000000017941 */ /* 0x000fea0003800000 */
.L_x_98:
        /* <DEDUP_REMOVED lines=12> */
.L_x_101:
[----:B------:R-:W-:Y:S05]  /*4620*/  BSYNC B1 ;  /* 0x0000000000017941 */ /* 0x000fea0003800000 */
.L_x_100:
        /* <DEDUP_REMOVED lines=12> */
.L_x_103:
[----:B------:R-:W-:Y:S05]  /*46f0*/  BSYNC B1 ;  /* 0x0000000000017941 */ /* 0x000fea0003800000 */
.L_x_102:
        /* <DEDUP_REMOVED lines=12> */
.L_x_105:
[----:B------:R-:W-:Y:S05]  /*47c0*/  BSYNC B1 ;  /* 0x0000000000017941 */ /* 0x000fea0003800000 */
.L_x_104:
        /* <DEDUP_REMOVED lines=12> */
.L_x_107:
[----:B------:R-:W-:Y:S05]  /*4890*/  BSYNC B1 ;  /* 0x0000000000017941 */ /* 0x000fea0003800000 */
.L_x_106:
        /* <DEDUP_REMOVED lines=12> */
.L_x_109:
[----:B------:R-:W-:Y:S05]  /*4960*/  BSYNC B1 ;  /* 0x0000000000017941 */ /* 0x000fea0003800000 */
.L_x_108:
        /* <DEDUP_REMOVED lines=12> */
.L_x_111:
[----:B------:R-:W-:Y:S05]  /*4a30*/  BSYNC B1 ;  /* 0x0000000000017941 */ /* 0x000fea0003800000 */
.L_x_110:
        /* <DEDUP_REMOVED lines=12> */
.L_x_113:
[----:B------:R-:W-:Y:S05]  /*4b00*/  BSYNC B1 ;  /* 0x0000000000017941 */ /* 0x000fea0003800000 */
.L_x_112:
        /* <DEDUP_REMOVED lines=12> */
.L_x_115:
[----:B------:R-:W-:Y:S05]  /*4bd0*/  BSYNC B1 ;  /* 0x0000000000017941 */ /* 0x000fea0003800000 */
.L_x_114:
        /* <DEDUP_REMOVED lines=12> */
.L_x_117:
[----:B------:R-:W-:Y:S05]  /*4ca0*/  BSYNC B1 ;  /* 0x0000000000017941 */ /* 0x000fea0003800000 */
.L_x_116:
        /* <DEDUP_REMOVED lines=12> */
.L_x_119:
[----:B------:R-:W-:Y:S05]  /*4d70*/  BSYNC B1 ;  /* 0x0000000000017941 */ /* 0x000fea0003800000 */
.L_x_118:
        /* <DEDUP_REMOVED lines=12> */
.L_x_121:
[----:B------:R-:W-:Y:S05]  /*4e40*/  BSYNC B1 ;  /* 0x0000000000017941 */ /* 0x000fea0003800000 */
.L_x_120:
        /* <DEDUP_REMOVED lines=12> */
.L_x_123:
[----:B------:R-:W-:Y:S05]  /*4f10*/  BSYNC B1 ;  /* 0x0000000000017941 */ /* 0x000fea0003800000 */
.L_x_122:
        /* <DEDUP_REMOVED lines=12> */
.L_x_125:
[----:B------:R-:W-:Y:S05]  /*4fe0*/  BSYNC B1 ;  /* 0x0000000000017941 */ /* 0x000fea0003800000 */
.L_x_124:
        /* <DEDUP_REMOVED lines=12> */
.L_x_127:
[----:B------:R-:W-:Y:S05]  /*50b0*/  BSYNC B1 ;  /* 0x0000000000017941 */ /* 0x000fea0003800000 */
.L_x_126:
        /* <DEDUP_REMOVED lines=12> */
.L_x_129:
[----:B------:R-:W-:Y:S05]  /*5180*/  BSYNC B1 ;  /* 0x0000000000017941 */ /* 0x000fea0003800000 */
.L_x_128:
        /* <DEDUP_REMOVED lines=12> */
.L_x_131:
[----:B------:R-:W-:Y:S05]  /*5250*/  BSYNC B1 ;  /* 0x0000000000017941 */ /* 0x000fea0003800000 */
.L_x_130:
        /* <DEDUP_REMOVED lines=12> */
.L_x_133:
[----:B------:R-:W-:Y:S05]  /*5320*/  BSYNC B1 ;  /* 0x0000000000017941 */ /* 0x000fea0003800000 */
.L_x_132:
        /* <DEDUP_REMOVED lines=12> */
.L_x_135:
[----:B------:R-:W-:Y:S05]  /*53f0*/  BSYNC B1 ;  /* 0x0000000000017941 */ /* 0x000fea0003800000 */
.L_x_134:
        /* <DEDUP_REMOVED lines=12> */
.L_x_137:
[----:B------:R-:W-:Y:S05]  /*54c0*/  BSYNC B1 ;  /* 0x0000000000017941 */ /* 0x000fea0003800000 */
.L_x_136:
        /* <DEDUP_REMOVED lines=12> */
.L_x_139:
[----:B------:R-:W-:Y:S05]  /*5590*/  BSYNC B1 ;  /* 0x0000000000017941 */ /* 0x000fea0003800000 */
.L_x_138:
        /* <DEDUP_REMOVED lines=12> */
.L_x_141:
[----:B------:R-:W-:Y:S05]  /*5660*/  BSYNC B1 ;  /* 0x0000000000017941 */ /* 0x000fea0003800000 */
.L_x_140:
        /* <DEDUP_REMOVED lines=12> */
.L_x_143:
[----:B------:R-:W-:Y:S05]  /*5730*/  BSYNC B1 ;  /* 0x0000000000017941 */ /* 0x000fea0003800000 */
.L_x_142:
        /* <DEDUP_REMOVED lines=12> */
.L_x_145:
[----:B------:R-:W-:Y:S05]  /*5800*/  BSYNC B1 ;  /* 0x0000000000017941 */ /* 0x000fea0003800000 */
.L_x_144:
        /* <DEDUP_REMOVED lines=12> */
.L_x_147:
[----:B------:R-:W-:Y:S05]  /*58d0*/  BSYNC B1 ;  /* 0x0000000000017941 */ /* 0x000fea0003800000 */
.L_x_146:
        /* <DEDUP_REMOVED lines=12> */
.L_x_149:
[----:B------:R-:W-:Y:S05]  /*59a0*/  BSYNC B1 ;  /* 0x0000000000017941 */ /* 0x000fea0003800000 */
.L_x_148:
        /* <DEDUP_REMOVED lines=12> */
.L_x_151:
[----:B------:R-:W-:Y:S05]  /*5a70*/  BSYNC B1 ;  /* 0x0000000000017941 */ /* 0x000fea0003800000 */
.L_x_150:
[----:B-1---5:R-:W-:Y:S01]  /*5a80*/  IMAD.U32 R90, R170, 0x10000, RZ ;  /* 0x00010000aa5a7824 */ /* 0x022fe200078e00ff */
[----:B------:R-:W-:Y:S01]  /*5a90*/  ISETP.GT.AND P1, PT, R0, 0x79, P0 ;  /* 0x000000790000780c */ /* 0x000fe20000724270 */
[----:B------:R-:W-:Y:S01]  /*5aa0*/  BSSY B1, `(.L_x_152) ;  /* 0x000000c000017945 */ /* 0x000fe20003800000 */
[----:B------:R-:W-:Y:S01]  /*5ab0*/  IADD3 R99, P0, R8, 0x80, RZ ;  /* 0x0000008008637810 */ /* 0x000fe20007f1e0ff */
[----:B------:R-:W-:Y:S01]  /*5ac0*/  FMUL R91, R90, R155 ;  /* 0x0000009b5a5b7220 */ /* 0x000fe20000400000 */
[----:B------:R-:W-:-:S03]  /*5ad0*/  @P2 IMAD.MOV.U32 R8, RZ, RZ, R166 ;  /* 0x000000ffff082224 */ /* 0x000fc600078e00a6 */
[----:B------:R-:W-:-:S05]  /*5ae0*/  FFMA R91, R150, R154, R91 ;  /* 0x0000009a965b7223 */ /* 0x000fca000000005b */
[----:B------:R-:W-:-:S04]  /*5af0*/  F2FP.BF16.F32.PACK_AB R91, RZ, R91 ;  /* 0x0000005bff5b723e */ /* 0x000fc800000010ff */
[----:B------:R-:W-:Y:S01]  /*5b00*/  PRMT R90, R91, 0x7610, R90 ;  /* 0x000076105b5a7816 */ /* 0x000fe2000000005a */
[----:B------:R-:W-:Y:S02]  /*5b10*/  IMAD.X R91, RZ, RZ, R9, P0 ;  /* 0x000000ffff5b7224 */ /* 0x000fe400000e0609 */
[----:B------:R-:W-:-:S05]  /*5b20*/  @P2 IMAD.MOV.U32 R9, RZ, RZ, R167 ;  /* 0x000000ffff092224 */ /* 0x000fca00078e00a7 */
[----:B------:R1:W-:Y:S01]  /*5b30*/  @P2 STG.E.U16 desc[UR36][R8.64+0xf0], R90 ;  /* 0x0000f05a08002986 */ /* 0x0003e2000c101524 */
[----:B------:R-:W-:Y:S05]  /*5b40*/  @!P1 BRA `(.L_x_153) ;  /* 0x0000000000049947 */ /* 0x000fea0003800000 */
[----:B------:R0:W5:Y:S02]  /*5b50*/  LDG.E.LTC128B.U16 R170, desc[UR36][R88.64+0xf2] ;  /* 0x0000f22458aa7981 */ /* 0x000164000c1e1520 */
.L_x_153:
[----:B------:R-:W-:Y:S05]  /*5b60*/  BSYNC B1 ;  /* 0x0000000000017941 */ /* 0x000fea0003800000 */
.L_x_152:
[----:B-1---5:R-:W-:Y:S01]  /*5b70*/  SHF.L.U32 R8, R170, 0x10, RZ ;  /* 0x00000010aa087819 */ /* 0x022fe200000006ff */
[----:B------:R-:W-:Y:S01]  /*5b80*/  IMAD R90, R91, R14, RZ ;  /* 0x0000000e5b5a7224 */ /* 0x000fe200078e02ff */
[----:B------:R-:W-:-:S03]  /*5b90*/  ISETP.GT.AND P0, PT, R3, 0x80, PT ;  /* 0x000000800300780c */ /* 0x000fc60003f04270 */
[----:B0-2---:R-:W-:Y:S01]  /*5ba0*/  FMUL R88, R8, R155 ;  /* 0x0000009b08587220 */ /* 0x005fe20000400000 */
[C---:B------:R-:W-:Y:S01]  /*5bb0*/  IMAD R97, R99.reuse, R15, R90 ;  /* 0x0000000f63617224 */ /* 0x040fe200078e025a */
[----:B------:R-:W-:Y:S01]  /*5bc0*/  ISETP.GT.AND P3, PT, R0, RZ, P0 ;  /* 0x000000ff0000720c */ /* 0x000fe20000764270 */
[----:B------:R-:W-:-:S04]  /*5bd0*/  IMAD.WIDE.U32 R8, R99, R14, R156 ;  /* 0x0000000e63087225 */ /* 0x000fc800078e009c */
[----:B------:R-:W-:Y:S01]  /*5be0*/  FFMA R151, R151, R154, R88 ;  /* 0x0000009a97977223 */ /* 0x000fe20000000058 */
[----:B------:R-:W-:Y:S01]  /*5bf0*/  IMAD.IADD R9, R9, 0x1, R97 ;  /* 0x0000000109097824 */ /* 0x000fe200078e0261 */
[----:B------:R-:W-:-:S03]  /*5c00*/  LEA R88, P2, R8, R10, 0x1 ;  /* 0x0000000a08587211 */ /* 0x000fc600078408ff */
[----:B------:R-:W-:Y:S02]  /*5c10*/  F2FP.BF16.F32.PACK_AB R151, RZ, R151 ;  /* 0x00000097ff97723e */ /* 0x000fe400000010ff */
[----:B------:R-:W-:-:S03]  /*5c20*/  LEA.HI.X R89, R8, R11, R9, 0x1, P2 ;  /* 0x0000000b08597211 */ /* 0x000fc600010f0c09 */
[----:B------:R0:W-:Y:S04]  /*5c30*/  @P1 STG.E.U16 desc[UR36][R166.64+0xf2], R151 ;  /* 0x0000f297a6001986 */ /* 0x0001e8000c101524 */
[----:B------:R-:W2:Y:S01]  /*5c40*/  @P3 LDG.E.LTC128B.U16 R170, desc[UR36][R88.64] ;  /* 0x0000002458aa3981 */ /* 0x000ea2000c1e1520 */
[----:B------:R-:W-:Y:S01]  /*5c50*/  IMAD.WIDE.U32 R8, R99, R14, R4 ;  /* 0x0000000e63087225 */ /* 0x000fe200078e0004 */
[----:B------:R-:W-:Y:S01]  /*5c60*/  SHF.L.U64.HI R95, R6, 0x8, R7 ;  /* 0x00000008065f7819 */ /* 0x000fe20000010207 */
[----:B------:R-:W-:Y:S01]  /*5c70*/  BSSY B1, `(.L_x_154) ;  /* 0x0000011000017945 */ /* 0x000fe20003800000 */
[----:B------:R-:W-:Y:S01]  /*5c80*/  ISETP.GT.AND P2, PT, R0, 0x1, P0 ;  /* 0x000000010000780c */ /* 0x000fe20000744270 */
[----:B------:R-:W-:Y:S02]  /*5c90*/  IMAD.IADD R9, R97, 0x1, R9 ;  /* 0x0000000161097824 */ /* 0x000fe400078e0209 */
[----:B------:R-:W-:-:S02]  /*5ca0*/  IMAD.SHL.U32 R93, R6, 0x100, RZ ;  /* 0x00000100065d7824 */ /* 0x000fc400078e00ff */
[----:B--2---:R-:W-:-:S04]  /*5cb0*/  IMAD.U32 R90, R170, 0x10000, RZ ;  /* 0x00010000aa5a7824 */ /* 0x004fc800078e00ff */
[----:B------:R-:W-:Y:S01]  /*5cc0*/  FMUL R15, R90, R155 ;  /* 0x0000009b5a0f7220 */ /* 0x000fe20000400000 */
[----:B------:R-:W-:Y:S01]  /*5cd0*/  IMAD.WIDE.U32 R90, R23, R12, R8 ;  /* 0x0000000c175a7225 */ /* 0x000fe200078e0008 */
[----:B------:R-:W-:-:S03]  /*5ce0*/  IADD3 R8, P1, R93, R158, RZ ;  /* 0x0000009e5d087210 */ /* 0x000fc60007f3e0ff */
[----:B------:R-:W-:Y:S01]  /*5cf0*/  FFMA R15, R24, R154, R15 ;  /* 0x0000009a180f7223 */ /* 0x000fe2000000000f */
[----:B------:R-:W-:Y:S01]  /*5d00*/  IMAD.IADD R7, R13, 0x1, R91 ;  /* 0x000000010d077824 */ /* 0x000fe200078e025b */
[C---:B------:R-:W-:Y:S01]  /*5d10*/  LEA R6, P4, R90.reuse, R10, 0x1 ;  /* 0x0000000a5a067211 */ /* 0x040fe200078808ff */
[----:B------:R-:W-:Y:S02]  /*5d20*/  IMAD.X R9, R95, 0x1, R159, P1 ;  /* 0x000000015f097824 */ /* 0x000fe400008e069f */
[----:B------:R-:W-:Y:S02]  /*5d30*/  F2FP.BF16.F32.PACK_AB R15, RZ, R15 ;  /* 0x0000000fff0f723e */ /* 0x000fe400000010ff */
[----:B------:R-:W-:-:S03]  /*5d40*/  LEA.HI.X R7, R90, R11, R7, 0x1, P4 ;  /* 0x0000000b5a077211 */ /* 0x000fc600020f0c07 */
[----:B------:R0:W-:Y:S01]  /*5d50*/  @P3 STG.E.U16 desc[UR36][R8.64], R15 ;  /* 0x0000000f08003986 */ /* 0x0001e2000c101524 */
[----:B------:R-:W-:Y:S05]  /*5d60*/  @!P2 BRA `(.L_x_155) ;  /* 0x000000000004a947 */ /* 0x000fea0003800000 */
[----:B------:R1:W5:Y:S02]  /*5d70*/  LDG.E.LTC128B.U16 R170, desc[UR36][R6.64+0x2] ;  /* 0x0000022406aa7981 */ /* 0x000364000c1e1520 */
.L_x_155:
[----:B------:R-:W-:Y:S05]  /*5d80*/  BSYNC B1 ;  /* 0x0000000000017941 */ /* 0x000fea0003800000 */
.L_x_154:
[----:B-----5:R-:W-:Y:S01]  /*5d90*/  IMAD.U32 R24, R170, 0x10000, RZ ;  /* 0x00010000aa187824 */ /* 0x020fe200078e00ff */
[----:B------:R-:W-:Y:S01]  /*5da0*/  ISETP.GT.AND P1, PT, R3, 0x88, PT ;  /* 0x000000880300780c */ /* 0x000fe20003f24270 */
[----:B0-----:R-:W-:Y:S01]  /*5db0*/  IMAD.WIDE.U32 R14, R99, R14, R162 ;  /* 0x0000000e630e7225 */ /* 0x001fe200078e00a2 */
[----:B------:R-:W-:Y:S03]  /*5dc0*/  BSSY B1, `(.L_x_156) ;  /* 0x000000e000017945 */ /* 0x000fe60003800000 */
[----:B------:R-:W-:Y:S01]  /*5dd0*/  FMUL R24, R24, R155 ;  /* 0x0000009b18187220 */ /* 0x000fe20000400000 */
[----:B------:R-:W-:Y:S01]  /*5de0*/  ISETP.GT.AND P3, PT, R0, RZ, P1 ;  /* 0x000000ff0000720c */ /* 0x000fe20000f64270 */
[----:B------:R-:W-:Y:S01]  /*5df0*/  IMAD.IADD R97, R97, 0x1, R15 ;  /* 0x0000000161617824 */ /* 0x000fe200078e020f */
[----:B------:R-:W-:Y:S01]  /*5e00*/  IADD3 R21, P5, R20, R14, RZ ;  /* 0x0000000e14157210 */ /* 0x000fe20007fbe0ff */
[----:B------:R-:W-:Y:S01]  /*5e10*/  FFMA R24, R25, R154, R24 ;  /* 0x0000009a19187223 */ /* 0x000fe20000000018 */
[----:B------:R-:W-:-:S02]  /*5e20*/  IADD3 R20, P4, R4, R14, RZ ;  /* 0x0000000e04147210 */ /* 0x000fc40007f9e0ff */
[----:B------:R-:W-:Y:S02]  /*5e30*/  IADD3.X R156, R97, R157, RZ, P5, !PT ;  /* 0x0000009d619c7210 */ /* 0x000fe40002ffe4ff */
[----:B------:R-:W-:Y:S02]  /*5e40*/  F2FP.BF16.F32.PACK_AB R24, RZ, R24 ;  /* 0x00000018ff18723e */ /* 0x000fe400000010ff */
[----:B------:R-:W-:-:S03]  /*5e50*/  LEA R14, P5, R21, R10, 0x1 ;  /* 0x0000000a150e7211 */ /* 0x000fc600078a08ff */
[----:B------:R0:W-:Y:S01]  /*5e60*/  @P2 STG.E.U16 desc[UR36][R8.64+0x2], R24 ;  /* 0x0000021808002986 */ /* 0x0001e2000c101524 */
[----:B------:R-:W-:Y:S01]  /*5e70*/  LEA.HI.X R15, R21, R11, R156, 0x1, P5 ;  /* 0x0000000b150f7211 */ /* 0x000fe200028f0c9c */
[----:B------:R-:W-:Y:S08]  /*5e80*/  @!P3 BRA `(.L_x_157) ;  /* 0x000000000004b947 */ /* 0x000ff00003800000 */
[----:B------:R2:W5:Y:S02]  /*5e90*/  LDG.E.LTC128B.U16 R170, desc[UR36][R14.64] ;  /* 0x000000240eaa7981 */ /* 0x000564000c1e1520 */
.L_x_157:
[----:B------:R-:W-:Y:S05]  /*5ea0*/  BSYNC B1 ;  /* 0x0000000000017941 */ /* 0x000fea0003800000 */
.L_x_156:
[----:B-----5:R-:W-:Y:S01]  /*5eb0*/  IMAD.U32 R4, R170, 0x10000, RZ ;  /* 0x00010000aa047824 */ /* 0x020fe200078e00ff */
[----:B------:R-:W-:Y:S01]  /*5ec0*/  ISETP.GT.AND P2, PT, R0, 0x1, P1 ;  /* 0x000000010000780c */ /* 0x000fe20000f44270 */
[----:B------:R-:W-:Y:S01]  /*5ed0*/  IMAD.X R21, R5, 0x1, R97, P4 ;  /* 0x0000000105157824 */ /* 0x000fe200020e0661 */
[----:B------:R-:W-:Y:S01]  /*5ee0*/  BSSY B1, `(.L_x_158) ;  /* 0x000000d000017945 */ /* 0x000fe20003800000 */
[----:B------:R-:W-:Y:S01]  /*5ef0*/  FMUL R3, R4, R155 ;  /* 0x0000009b04037220 */ /* 0x000fe20000400000 */
[----:B------:R-:W-:Y:S01]  /*5f00*/  IADD3 R4, P4, R8, R153, RZ ;  /* 0x0000009908047210 */ /* 0x000fe20007f9e0ff */
[----:B--2---:R-:W-:-:S04]  /*5f10*/  IMAD.WIDE.U32 R14, R23, R12, R20 ;  /* 0x0000000c170e7225 */ /* 0x004fc800078e0014 */
[----:B------:R-:W-:Y:S01]  /*5f20*/  FFMA R3, R26, R154, R3 ;  /* 0x0000009a1a037223 */ /* 0x000fe20000000003 */
[----:B------:R-:W-:Y:S01]  /*5f30*/  IMAD.X R5, R9, 0x1, R165, P4 ;  /* 0x0000000109057824 */ /* 0x000fe200020e06a5 */
[----:B------:R-:W-:Y:S01]  /*5f40*/  LEA R10, P5, R14, R10, 0x1 ;  /* 0x0000000a0e0a7211 */ /* 0x000fe200078a08ff */
[----:B------:R-:W-:Y:S02]  /*5f50*/  IMAD.IADD R13, R13, 0x1, R15 ;  /* 0x000000010d0d7824 */ /* 0x000fe400078e020f */
[----:B------:R-:W-:-:S03]  /*5f60*/  F2FP.BF16.F32.PACK_AB R3, RZ, R3 ;  /* 0x00000003ff03723e */ /* 0x000fc600000010ff */
[----:B------:R-:W-:Y:S02]  /*5f70*/  LEA.HI.X R11, R14, R11, R13, 0x1, P5 ;  /* 0x0000000b0e0b7211 */ /* 0x000fe400028f0c0d */
[----:B------:R2:W-:Y:S01]  /*5f80*/  @P3 STG.E.U16 desc[UR36][R4.64], R3 ;  /* 0x0000000304003986 */ /* 0x0005e2000c101524 */
[----:B------:R-:W-:Y:S05]  /*5f90*/  @!P2 BRA `(.L_x_159) ;  /* 0x000000000004a947 */ /* 0x000fea0003800000 */
[----:B------:R0:W5:Y:S02]  /*5fa0*/  LDG.E.LTC128B.U16 R170, desc[UR36][R10.64+0x2] ;  /* 0x000002240aaa7981 */ /* 0x000164000c1e1520 */
.L_x_159:
[----:B------:R-:W-:Y:S05]  /*5fb0*/  BSYNC B1 ;  /* 0x0000000000017941 */ /* 0x000fea0003800000 */
.L_x_158:
[----:B-----5:R-:W-:Y:S01]  /*5fc0*/  IMAD.U32 R12, R170, 0x10000, RZ ;  /* 0x00010000aa0c7824 */ /* 0x020fe200078e00ff */
[----:B------:R-:W-:Y:S01]  /*5fd0*/  ISETP.GT.AND P3, PT, R0, 0x8, P0 ;  /* 0x000000080000780c */ /* 0x000fe20000764270 */
[----:B------:R-:W-:Y:S02]  /*5fe0*/  BSSY B1, `(.L_x_160) ;  /* 0x0000007000017945 */ /* 0x000fe40003800000 */
[----:B------:R-:W-:-:S04]  /*5ff0*/  FMUL R12, R12, R155 ;  /* 0x0000009b0c0c7220 */ /* 0x000fc80000400000 */
[----:B------:R-:W-:-:S05]  /*6000*/  FFMA R12, R27, R154, R12 ;  /* 0x0000009a1b0c7223 */ /* 0x000fca000000000c */
[----:B------:R-:W-:-:S05]  /*6010*/  F2FP.BF16.F32.PACK_AB R12, RZ, R12 ;  /* 0x0000000cff0c723e */ /* 0x000fca00000010ff */
[----:B------:R0:W-:Y:S01]  /*6020*/  @P2 STG.E.U16 desc[UR36][R4.64+0x2], R12 ;  /* 0x0000020c04002986 */ /* 0x0001e2000c101524 */
[----:B------:R-:W-:Y:S05]  /*6030*/  @!P3 BRA `(.L_x_161) ;  /* 0x000000000004b947 */ /* 0x000fea0003800000 */
[----:B------:R0:W5:Y:S02]  /*6040*/  LDG.E.LTC128B.U16 R170, desc[UR36][R6.64+0x10] ;  /* 0x0000102406aa7981 */ /* 0x000164000c1e1520 */
.L_x_161:
[----:B------:R-:W-:Y:S05]  /*6050*/  BSYNC B1 ;  /* 0x0000000000017941 */ /* 0x000fea0003800000 */
.L_x_160:
[----:B0-2--5:R-:W-:Y:S01]  /*6060*/  IMAD.U32 R4, R170, 0x10000, RZ ;  /* 0x00010000aa047824 */ /* 0x025fe200078e00ff */
[----:B------:R-:W-:Y:S01]  /*6070*/  ISETP.GT.AND P2, PT, R0, 0x9, P0 ;  /* 0x000000090000780c */ /* 0x000fe20000744270 */
[----:B------:R-:W-:Y:S01]  /*6080*/  IMAD.MOV.U32 R5, RZ, RZ, R9 ;  /* 0x000000ffff057224 */ /* 0x000fe200078e0009 */
[----:B------:R-:W-:Y:S01]  /*6090*/  BSSY B1, `(.L_x_162) ;  /* 0x0000008000017945 */ /* 0x000fe20003800000 */
[----:B------:R-:W-:Y:S01]  /*60a0*/  FMUL R3, R4, R155 ;  /* 0x0000009b04037220 */ /* 0x000fe20000400000 */
[----:B------:R-:W-:-:S03]  /*60b0*/  IMAD.MOV.U32 R4, RZ, RZ, R8 ;  /* 0x000000ffff047224 */ /* 0x000fc600078e0008 */
[----:B------:R-:W-:-:S05]  /*60c0*/  FFMA R3, R28, R154, R3 ;  /* 0x0000009a1c037223 */ /* 0x000fca0000000003 */
[----:B------:R-:W-:-:S05]  /*60d0*/  F2FP.BF16.F32.PACK_AB R3, RZ, R3 ;  /* 0x00000003ff03723e */ /* 0x000fca00000010ff */
[----:B------:R0:W-:Y:S01]  /*60e0*/  @P3 STG.E.U16 desc[UR36][R4.64+0x10], R3 ;  /* 0x0000100304003986 */ /* 0x0001e2000c101524 */
[----:B------:R-:W-:Y:S05]  /*60f0*/  @!P2 BRA `(.L_x_163) ;  /* 0x000000000004a947 */ /* 0x000fea0003800000 */
[----:B------:R2:W5:Y:S02]  /*6100*/  LDG.E.LTC128B.U16 R170, desc[UR36][R6.64+0x12] ;  /* 0x0000122406aa7981 */ /* 0x000564000c1e1520 */
.L_x_163:
[----:B------:R-:W-:Y:S05]  /*6110*/  BSYNC B1 ;  /* 0x0000000000017941 */ /* 0x000fea0003800000 */
.L_x_162:
[----:B-----5:R-:W-:Y:S01]  /*6120*/  SHF.L.U32 R12, R170, 0x10, RZ ;  /* 0x00000010aa0c7819 */ /* 0x020fe200000006ff */
[----:B------:R-:W-:Y:S01]  /*6130*/  BSSY B1, `(.L_x_164) ;  /* 0x0000008000017945 */ /* 0x000fe20003800000 */
[----:B------:R-:W-:-:S03]  /*6140*/  ISETP.GT.AND P4, PT, R0, 0x8, P1 ;  /* 0x000000080000780c */ /* 0x000fc60000f84270 */
[----:B------:R-:W-:-:S04]  /*6150*/  FMUL R12, R12, R155 ;  /* 0x0000009b0c0c7220 */ /* 0x000fc80000400000 */
[----:B------:R-:W-:-:S05]  /*6160*/  FFMA R12, R29, R154, R12 ;  /* 0x0000009a1d0c7223 */ /* 0x000fca000000000c */
[----:B------:R-:W-:-:S05]  /*6170*/  F2FP.BF16.F32.PACK_AB R12, RZ, R12 ;  /* 0x0000000cff0c723e */ /* 0x000fca00000010ff */
[----:B------:R0:W-:Y:S01]  /*6180*/  @P2 STG.E.U16 desc[UR36][R4.64+0x12], R12 ;  /* 0x0000120c04002986 */ /* 0x0001e2000c101524 */
[----:B------:R-:W-:Y:S05]  /*6190*/  @!P4 BRA `(.L_x_165) ;  /* 0x000000000004c947 */ /* 0x000fea0003800000 */
[----:B------:R0:W5:Y:S02]  /*61a0*/  LDG.E.LTC128B.U16 R170, desc[UR36][R10.64+0x10] ;  /* 0x000010240aaa7981 */ /* 0x000164000c1e1520 */
.L_x_165:
[----:B------:R-:W-:Y:S05]  /*61b0*/  BSYNC B1 ;  /* 0x0000000000017941 */ /* 0x000fea0003800000 */
.L_x_164:
[----:B0----5:R-:W-:Y:S01]  /*61c0*/  IMAD.U32 R12, R170, 0x10000, RZ ;  /* 0x00010000aa0c7824 */ /* 0x021fe200078e00ff */
[----:B------:R-:W-:Y:S01]  /*61d0*/  IADD3 R8, P3, R153, R8, RZ ;  /* 0x0000000899087210 */ /* 0x000fe20007f7e0ff */
[----:B------:R-:W-:Y:S01]  /*61e0*/  BSSY B1, `(.L_x_166) ;  /* 0x0000009000017945 */ /* 0x000fe20003800000 */
[----:B------:R-:W-:Y:S01]  /*61f0*/  ISETP.GT.AND P2, PT, R0, 0x9, P1 ;  /* 0x000000090000780c */ /* 0x000fe20000f44270 */
[----:B------:R-:W-:Y:S02]  /*6200*/  FMUL R3, R12, R155 ;  /* 0x0000009b0c037220 */ /* 0x000fe40000400000 */
[----:B------:R-:W-:Y:S02]  /*6210*/  IMAD.X R9, R165, 0x1, R9, P3 ;  /* 0x00000001a5097824 */ /* 0x000fe400018e0609 */
[----:B------:R-:W-:-:S05]  /*6220*/  FFMA R3, R30, R154, R3 ;  /* 0x0000009a1e037223 */ /* 0x000fca0000000003 */
[----:B------:R-:W-:-:S05]  /*6230*/  F2FP.BF16.F32.PACK_AB R3, RZ, R3 ;  /* 0x00000003ff03723e */ /* 0x000fca00000010ff */
[----:B------:R0:W-:Y:S01]  /*6240*/  @P4 STG.E.U16 desc[UR36][R8.64+0x10], R3 ;  /* 0x0000100308004986 */ /* 0x0001e2000c101524 */
[----:B------:R-:W-:Y:S05]  /*6250*/  @!P2 BRA `(.L_x_167) ;  /* 0x000000000004a947 */ /* 0x000fea0003800000 */
[----:B------:R0:W5:Y:S02]  /*6260*/  LDG.E.LTC128B.U16 R170, desc[UR36][R10.64+0x12] ;  /* 0x000012240aaa7981 */ /* 0x000164000c1e1520 */
.L_x_167:
[----:B------:R-:W-:Y:S05]  /*6270*/  BSYNC B1 ;  /* 0x0000000000017941 */ /* 0x000fea0003800000 */
.L_x_166:
[----:B0----5:R-:W-:Y:S01]  /*6280*/  IMAD.U32 R8, R170, 0x10000, RZ ;  /* 0x00010000aa087824 */ /* 0x021fe200078e00ff */
[----:B------:R-:W-:Y:S01]  /*6290*/  ISETP.GT.AND P3, PT, R0, 0x10, P0 ;  /* 0x000000100000780c */ /* 0x000fe20000764270 */
[----:B------:R-:W-:Y:S02]  /*62a0*/  BSSY B1, `(.L_x_168) ;  /* 0x0000009000017945 */ /* 0x000fe40003800000 */
[----:B------:R-:W-:-:S04]  /*62b0*/  FMUL R8, R8, R155 ;  /* 0x0000009b08087220 */ /* 0x000fc80000400000 */
[----:B------:R-:W-:Y:S01]  /*62c0*/  FFMA R31, R31, R154, R8 ;  /* 0x0000009a1f1f7223 */ /* 0x000fe20000000008 */
[----:B------:R-:W-:-:S04]  /*62d0*/  IADD3 R8, P4, P5, R153, R158, R93 ;  /* 0x0000009e99087210 */ /* 0x000fc80007d9e05d */
[----:B------:R-:W-:Y:S02]  /*62e0*/  F2FP.BF16.F32.PACK_AB R31, RZ, R31 ;  /* 0x0000001fff1f723e */ /* 0x000fe400000010ff */
[----:B------:R-:W-:-:S05]  /*62f0*/  IADD3.X R9, R165, R159, R95, P4, P5 ;  /* 0x0000009fa5097210 */ /* 0x000fca00027ea45f */
[----:B------:R0:W-:Y:S01]  /*6300*/  @P2 STG.E.U16 desc[UR36][R8.64+0x12], R31 ;  /* 0x0000121f08002986 */ /* 0x0001e2000c101524 */
[----:B------:R-:W-:Y:S05]  /*6310*/  @!P3 BRA `(.L_x_169) ;  /* 0x000000000004b947 */ /* 0x000fea0003800000 */
[----:B------:R0:W5:Y:S02]  /*6320*/  LDG.E.LTC128B.U16 R170, desc[UR36][R6.64+0x20] ;  /* 0x0000202406aa7981 */ /* 0x000164000c1e1520 */
.L_x_169:
[----:B------:R-:W-:Y:S05]  /*6330*/  BSYNC B1 ;  /* 0x0000000000017941 */ /* 0x000fea0003800000 */
.L_x_168:
        /* <DEDUP_REMOVED lines=9> */
.L_x_171:
[----:B------:R-:W-:Y:S05]  /*63d0*/  BSYNC B1 ;  /* 0x0000000000017941 */ /* 0x000fea0003800000 */
.L_x_170:
        /* <DEDUP_REMOVED lines=9> */
.L_x_173:
[----:B------:R-:W-:Y:S05]  /*6470*/  BSYNC B1 ;  /* 0x0000000000017941 */ /* 0x000fea0003800000 */
.L_x_172:
[----:B0----5:R-:W-:Y:S01]  /*6480*/  IMAD.U32 R12, R170, 0x10000, RZ ;  /* 0x00010000aa0c7824 */ /* 0x021fe200078e00ff */
        /* <DEDUP_REMOVED lines=8> */
.L_x_175:
[----:B------:R-:W-:Y:S05]  /*6510*/  BSYNC B1 ;  /* 0x0000000000017941 */ /* 0x000fea0003800000 */
.L_x_174:
        /* <DEDUP_REMOVED lines=9> */
.L_x_177:
[----:B------:R-:W-:Y:S05]  /*65b0*/  BSYNC B1 ;  /* 0x0000000000017941 */ /* 0x000fea0003800000 */
.L_x_176:
        /* <DEDUP_REMOVED lines=9> */
.L_x_179:
[----:B------:R-:W-:Y:S05]  /*6650*/  BSYNC B1 ;  /* 0x0000000000017941 */ /* 0x000fea0003800000 */
.L_x_178:
        /* <DEDUP_REMOVED lines=9> */
.L_x_181:
[----:B------:R-:W-:Y:S05]  /*66f0*/  BSYNC B1 ;  /* 0x0000000000017941 */ /* 0x000fea0003800000 */
.L_x_180:
        /* <DEDUP_REMOVED lines=9> */
.L_x_183:
[----:B------:R-:W-:Y:S05]  /*6790*/  BSYNC B1 ;  /* 0x0000000000017941 */ /* 0x000fea0003800000 */
.L_x_182:
        /* <DEDUP_REMOVED lines=9> */
.L_x_185:
[----:B------:R-:W-:Y:S05]  /*6830*/  BSYNC B1 ;  /* 0x0000000000017941 */ /* 0x000fea0003800000 */
.L_x_184:
        /* <DEDUP_REMOVED lines=9> */
.L_x_187:
[----:B------:R-:W-:Y:S05]  /*68d0*/  BSYNC B1 ;  /* 0x0000000000017941 */ /* 0x000fea0003800000 */
.L_x_186:
        /* <DEDUP_REMOVED lines=9> */
.L_x_189:
[----:B------:R-:W-:Y:S05]  /*6970*/  BSYNC B1 ;  /* 0x0000000000017941 */ /* 0x000fea0003800000 */
.L_x_188:
        /* <DEDUP_REMOVED lines=9> */
.L_x_191:
[----:B------:R-:W-:Y:S05]  /*6a10*/  BSYNC B1 ;  /* 0x0000000000017941 */ /* 0x000fea0003800000 */
.L_x_190:
        /* <DEDUP_REMOVED lines=9> */
.L_x_193:
[----:B------:R-:W-:Y:S05]  /*6ab0*/  BSYNC B1 ;  /* 0x0000000000017941 */ /* 0x000fea0003800000 */
.L_x_192:
        /* <DEDUP_REMOVED lines=9> */
.L_x_195:
[----:B------:R-:W-:Y:S05]  /*6b50*/  BSYNC B1 ;  /* 0x0000000000017941 */ /* 0x000fea0003800000 */
.L_x_194:
        /* <DEDUP_REMOVED lines=9> */
.L_x_197:
[----:B------:R-:W-:Y:S05]  /*6bf0*/  BSYNC B1 ;  /* 0x0000000000017941 */ /* 0x000fea0003800000 */
.L_x_196:
[----:B0----5:R-:W-:Y:S01]  /*6c00*/  SHF.L.U32 R12, R170, 0x10, RZ ;  /* 0x00000010aa0c7819 */ /* 0x021fe200000006ff */
        /* <DEDUP_REMOVED lines=8> */
.L_x_199:
[----:B------:R-:W-:Y:S05]  /*6c90*/  BSYNC B1 ;  /* 0x0000000000017941 */ /* 0x000fea0003800000 */
.L_x_198:
        /* <DEDUP_REMOVED lines=9> */
.L_x_201:
[----:B------:R-:W-:Y:S05]  /*6d30*/  BSYNC B1 ;  /* 0x0000000000017941 */ /* 0x000fea0003800000 */
.L_x_200:
        /* <DEDUP_REMOVED lines=9> */
.L_x_203:
[----:B------:R-:W-:Y:S05]  /*6dd0*/  BSYNC B1 ;  /* 0x0000000000017941 */ /* 0x000fea0003800000 */
.L_x_202:
        /* <DEDUP_REMOVED lines=9> */
.L_x_205:
[----:B------:R-:W-:Y:S05]  /*6e70*/  BSYNC B1 ;  /* 0x0000000000017941 */ /* 0x000fea0003800000 */
.L_x_204:
        /* <DEDUP_REMOVED lines=9> */
.L_x_207:
[----:B------:R-:W-:Y:S05]  /*6f10*/  BSYNC B1 ;  /* 0x0000000000017941 */ /* 0x000fea0003800000 */
.L_x_206:
        /* <DEDUP_REMOVED lines=9> */
.L_x_209:
[----:B------:R-:W-:Y:S05]  /*6fb0*/  BSYNC B1 ;  /* 0x0000000000017941 */ /* 0x000fea0003800000 */
.L_x_208:
        /* <DEDUP_REMOVED lines=9> */
.L_x_211:
[----:B------:R-:W-:Y:S05]  /*7050*/  BSYNC B1 ;  /* 0x0000000000017941 */ /* 0x000fea0003800000 */
.L_x_210:
        /* <DEDUP_REMOVED lines=9> */
.L_x_213:
[----:B------:R-:W-:Y:S05]  /*70f0*/  BSYNC B1 ;  /* 0x0000000000017941 */ /* 0x000fea0003800000 */
.L_x_212:
        /* <DEDUP_REMOVED lines=9> */
.L_x_215:
[----:B------:R-:W-:Y:S05]  /*7190*/  BSYNC B1 ;  /* 0x0000000000017941 */ /* 0x000fea0003800000 */
.L_x_214:
        /* <DEDUP_REMOVED lines=9> */
.L_x_217:
[----:B------:R-:W-:Y:S05]  /*7230*/  BSYNC B1 ;  /* 0x0000000000017941 */ /* 0x000fea0003800000 */
.L_x_216:
        /* <DEDUP_REMOVED lines=9> */
.L_x_219:
[----:B------:R-:W-:Y:S05]  /*72d0*/  BSYNC B1 ;  /* 0x0000000000017941 */ /* 0x000fea0003800000 */
.L_x_218:
        /* <DEDUP_REMOVED lines=9> */
.L_x_221:
[----:B------:R-:W-:Y:S05]  /*7370*/  BSYNC B1 ;  /* 0x0000000000017941 */ /* 0x000fea0003800000 */
.L_x_220:
        /* <DEDUP_REMOVED lines=9> */
.L_x_223:
[----:B------:R-:W-:Y:S05]  /*7410*/  BSYNC B1 ;  /* 0x0000000000017941 */ /* 0x000fea0003800000 */
.L_x_222:
        /* <DEDUP_REMOVED lines=9> */
.L_x_225:
[----:B------:R-:W-:Y:S05]  /*74b0*/  BSYNC B1 ;  /* 0x0000000000017941 */ /* 0x000fea0003800000 */
.L_x_224:
        /* <DEDUP_REMOVED lines=9> */
.L_x_227:
[----:B------:R-:W-:Y:S05]  /*7550*/  BSYNC B1 ;  /* 0x0000000000017941 */ /* 0x000fea0003800000 */
.L_x_226:
        /* <DEDUP_REMOVED lines=9> */
.L_x_229:
[----:B------:R-:W-:Y:S05]  /*75f0*/  BSYNC B1 ;  /* 0x0000000000017941 */ /* 0x000fea0003800000 */
.L_x_228:
        /* <DEDUP_REMOVED lines=9> */
.L_x_231:
[----:B------:R-:W-:Y:S05]  /*7690*/  BSYNC B1 ;  /* 0x0000000000017941 */ /* 0x000fea0003800000 */
.L_x_230:
        /* <DEDUP_REMOVED lines=9> */
.L_x_233:
[----:B------:R-:W-:Y:S05]  /*7730*/  BSYNC B1 ;  /* 0x0000000000017941 */ /* 0x000fea0003800000 */
.L_x_232:
        /* <DEDUP_REMOVED lines=9> */
.L_x_235:
[----:B------:R-:W-:Y:S05]  /*77d0*/  BSYNC B1 ;  /* 0x0000000000017941 */ /* 0x000fea0003800000 */
.L_x_234:
        /* <DEDUP_REMOVED lines=9> */
.L_x_237:
[----:B------:R-:W-:Y:S05]  /*7870*/  BSYNC B1 ;  /* 0x0000000000017941 */ /* 0x000fea0003800000 */
.L_x_236:
        /* <DEDUP_REMOVED lines=9> */
.L_x_239:
[----:B------:R-:W-:Y:S05]  /*7910*/  BSYNC B1 ;  /* 0x0000000000017941 */ /* 0x000fea0003800000 */
.L_x_238:
        /* <DEDUP_REMOVED lines=9> */
.L_x_241:
[----:B------:R-:W-:Y:S05]  /*79b0*/  BSYNC B1 ;  /* 0x0000000000017941 */ /* 0x000fea0003800000 */
.L_x_240:
        /* <DEDUP_REMOVED lines=9> */
.L_x_243:
[----:B------:R-:W-:Y:S05]  /*7a50*/  BSYNC B1 ;  /* 0x0000000000017941 */ /* 0x000fea0003800000 */
.L_x_242:
        /* <DEDUP_REMOVED lines=9> */
.L_x_245:
[----:B------:R-:W-:Y:S05]  /*7af0*/  BSYNC B1 ;  /* 0x0000000000017941 */ /* 0x000fea0003800000 */
.L_x_244:
        /* <DEDUP_REMOVED lines=9> */
.L_x_247:
[----:B------:R-:W-:Y:S05]  /*7b90*/  BSYNC B1 ;  /* 0x0000000000017941 */ /* 0x000fea0003800000 */
.L_x_246:
        /* <DEDUP_REMOVED lines=9> */
.L_x_249:
[----:B------:R-:W-:Y:S05]  /*7c30*/  BSYNC B1 ;  /* 0x0000000000017941 */ /* 0x000fea0003800000 */
.L_x_248:
        /* <DEDUP_REMOVED lines=9> */
.L_x_251:
[----:B------:R-:W-:Y:S05]  /*7cd0*/  BSYNC B1 ;  /* 0x0000000000017941 */ /* 0x000fea0003800000 */
.L_x_250:
        /* <DEDUP_REMOVED lines=9> */
.L_x_253:
[----:B------:R-:W-:Y:S05]  /*7d70*/  BSYNC B1 ;  /* 0x0000000000017941 */ /* 0x000fea0003800000 */
.L_x_252:
        /* <DEDUP_REMOVED lines=9> */
.L_x_255:
[----:B------:R-:W-:Y:S05]  /*7e10*/  BSYNC B1 ;  /* 0x0000000000017941 */ /* 0x000fea0003800000 */
.L_x_254:
        /* <DEDUP_REMOVED lines=9> */
.L_x_257:
[----:B------:R-:W-:Y:S05]  /*7eb0*/  BSYNC B1 ;  /* 0x0000000000017941 */ /* 0x000fea0003800000 */
.L_x_256:
        /* <DEDUP_REMOVED lines=9> */
.L_x_259:
[----:B------:R-:W-:Y:S05]  /*7f50*/  BSYNC B1 ;  /* 0x0000000000017941 */ /* 0x000fea0003800000 */
.L_x_258:
        /* <DEDUP_REMOVED lines=9> */
.L_x_261:
[----:B------:R-:W-:Y:S05]  /*7ff0*/  BSYNC B1 ;  /* 0x0000000000017941 */ /* 0x000fea0003800000 */
.L_x_260:
        /* <DEDUP_REMOVED lines=9> */
.L_x_263:
[----:B------:R-:W-:Y:S05]  /*8090*/  BSYNC B1 ;  /* 0x0000000000017941 */ /* 0x000fea0003800000 */
.L_x_262:
        /* <DEDUP_REMOVED lines=9> */
.L_x_265:
[----:B------:R-:W-:Y:S05]  /*8130*/  BSYNC B1 ;  /* 0x0000000000017941 */ /* 0x000fea0003800000 */
.L_x_264:
        /* <DEDUP_REMOVED lines=9> */
.L_x_267:
[----:B------:R-:W-:Y:S05]  /*81d0*/  BSYNC B1 ;  /* 0x0000000000017941 */ /* 0x000fea0003800000 */
.L_x_266:
        /* <DEDUP_REMOVED lines=9> */
.L_x_269:
[----:B------:R-:W-:Y:S05]  /*8270*/  BSYNC B1 ;  /* 0x0000000000017941 */ /* 0x000fea0003800000 */
.L_x_268:
        /* <DEDUP_REMOVED lines=9> */
.L_x_271:
[----:B------:R-:W-:Y:S05]  /*8310*/  BSYNC B1 ;  /* 0x0000000000017941 */ /* 0x000fea0003800000 */
.L_x_270:
        /* <DEDUP_REMOVED lines=9> */
.L_x_273:
[----:B------:R-:W-:Y:S05]  /*83b0*/  BSYNC B1 ;  /* 0x0000000000017941 */ /* 0x000fea0003800000 */
.L_x_272:
        /* <DEDUP_REMOVED lines=9> */
.L_x_275:
[----:B------:R-:W-:Y:S05]  /*8450*/  BSYNC B1 ;  /* 0x0000000000017941 */ /* 0x000fea0003800000 */
.L_x_274:
[----:B012--5:R-:W-:Y:S01]  /*8460*/  IMAD.U32 R6, R170, 0x10000, RZ ;  /* 0x00010000aa067824 */ /* 0x027fe200078e00ff */
        /* <DEDUP_REMOVED lines=8> */
.L_x_277:
[----:B------:R-:W-:Y:S05]  /*84f0*/  BSYNC B1 ;  /* 0x0000000000017941 */ /* 0x000fea0003800000 */
.L_x_276:
[----:B0----5:R-:W-:Y:S01]  /*8500*/  IMAD.U32 R4, R170, 0x10000, RZ ;  /* 0x00010000aa047824 */ /* 0x021fe200078e00ff */
[----:B------:R-:W-:Y:S01]  /*8510*/  ISETP.GT.AND P1, PT, R0, 0x79, P1 ;  /* 0x000000790000780c */ /* 0x000fe20000f24270 */
[----:B------:R-:W-:Y:S01]  /*8520*/  @P2 IMAD.MOV.U32 R5, RZ, RZ, R9 ;  /* 0x000000ffff052224 */ /* 0x000fe200078e0009 */
[----:B------:R-:W-:Y:S01]  /*8530*/  BSSY B1, `(.L_x_278) ;  /* 0x0000008000017945 */ /* 0x000fe20003800000 */
[----:B------:R-:W-:Y:S01]  /*8540*/  FMUL R3, R4, R155 ;  /* 0x0000009b04037220 */ /* 0x000fe20000400000 */
[----:B------:R-:W-:-:S03]  /*8550*/  @P2 IMAD.MOV.U32 R4, RZ, RZ, R8 ;  /* 0x000000ffff042224 */ /* 0x000fc600078e0008 */
[----:B------:R-:W-:-:S05]  /*8560*/  FFMA R3, R86, R154, R3 ;  /* 0x0000009a56037223 */ /* 0x000fca0000000003 */
[----:B------:R-:W-:-:S05]  /*8570*/  F2FP.BF16.F32.PACK_AB R3, RZ, R3 ;  /* 0x00000003ff03723e */ /* 0x000fca00000010ff */
[----:B------:R0:W-:Y:S01]  /*8580*/  @P2 STG.E.U16 desc[UR36][R4.64+0xf0], R3 ;  /* 0x0000f00304002986 */ /* 0x0001e2000c101524 */
[----:B------:R-:W-:Y:S05]  /*8590*/  @!P1 BRA `(.L_x_279) ;  /* 0x0000000000049947 */ /* 0x000fea0003800000 */
[----:B------:R2:W5:Y:S02]  /*85a0*/  LDG.E.LTC128B.U16 R170, desc[UR36][R10.64+0xf2] ;  /* 0x0000f2240aaa7981 */ /* 0x000564000c1e1520 */
.L_x_279:
[----:B------:R-:W-:Y:S05]  /*85b0*/  BSYNC B1 ;  /* 0x0000000000017941 */ /* 0x000fea0003800000 */
.L_x_278:
[----:B------:R-:W-:Y:S05]  /*85c0*/  @!P1 BRA `(.L_x_280) ;  /* 0x00000024004c9947 */ /* 0x000fea0003800000 */
[----:B-----5:R-:W-:-:S04]  /*85d0*/  IMAD.U32 R170, R170, 0x10000, RZ ;  /* 0x00010000aaaa7824 */ /* 0x020fc800078e00ff */
[----:B------:R-:W-:-:S04]  /*85e0*/  FMUL R170, R170, R155 ;  /* 0x0000009baaaa7220 */ /* 0x000fc80000400000 */
[----:B------:R-:W-:-:S05]  /*85f0*/  FFMA R170, R87, R154, R170 ;  /* 0x0000009a57aa7223 */ /* 0x000fca00000000aa */
[----:B------:R-:W-:-:S05]  /*8600*/  F2FP.BF16.F32.PACK_AB R170, RZ, R170 ;  /* 0x000000aaffaa723e */ /* 0x000fca00000010ff */
[----:B------:R0:W-:Y:S01]  /*8610*/  STG.E.U16 desc[UR36][R8.64+0xf2], R170 ;  /* 0x0000f2aa08007986 */ /* 0x0001e2000c101524 */
[----:B------:R-:W-:Y:S05]  /*8620*/  BRA `(.L_x_280) ;  /* 0x0000002400347947 */ /* 0x000fea0003800000 */
.L_x_29:
[----:B------:R-:W-:Y:S01]  /*8630*/  ULDC.64 UR4, c[0x0][0x5c0] ;  /* 0x0001700000047ab9 */ /* 0x000fe20000000a00 */
[-C--:B------:R-:W-:Y:S01]  /*8640*/  FMUL R88, R88, R154.reuse ;  /* 0x0000009a58587220 */ /* 0x080fe20000400000 */
[----:B------:R-:W-:Y:S01]  /*8650*/  LEA R8, P0, R166, UR4, 0x1 ;  /* 0x00000004a6087c11 */ /* 0x000fe2000f8008ff */
[----:B------:R-:W-:Y:S01]  /*8660*/  IMAD.SHL.U32 R5, R6, 0x10, RZ ;  /* 0x0000001006057824 */ /* 0x000fe200078e00ff */
[----:B------:R-:W-:Y:S01]  /*8670*/  ISETP.GT.AND P2, PT, R0, 0x1, P3 ;  /* 0x000000010000780c */ /* 0x000fe20001f44270 */
[-C--:B------:R-:W-:Y:S01]  /*8680*/  FMUL R89, R89, R154.reuse ;  /* 0x0000009a59597220 */ /* 0x080fe20000400000 */
[----:B------:R-:W-:Y:S01]  /*8690*/  LEA.HI.X R9, R166, UR5, R169, 0x1, P0 ;  /* 0x00000005a6097c11 */ /* 0x000fe200080f0ca9 */
[-C--:B------:R-:W-:Y:S01]  /*86a0*/  FMUL R90, R90, R154.reuse ;  /* 0x0000009a5a5a7220 */ /* 0x080fe20000400000 */
[----:B------:R-:W-:Y:S01]  /*86b0*/  ISETP.GT.AND P0, PT, R3, 0x8, PT ;  /* 0x000000080300780c */ /* 0x000fe20003f04270 */
[----:B------:R-:W-:Y:S01]  /*86c0*/  FMUL R91, R91, R154 ;  /* 0x0000009a5b5b7220 */ /* 0x000fe20000400000 */
[----:B------:R-:W-:Y:S01]  /*86d0*/  F2FP.BF16.F32.PACK_AB R88, RZ, R88 ;  /* 0x00000058ff58723e */ /* 0x000fe200000010ff */
[-C--:B------:R-:W-:Y:S01]  /*86e0*/  FMUL R92, R92, R154.reuse ;  /* 0x0000009a5c5c7220 */ /* 0x080fe20000400000 */
[----:B------:R-:W-:Y:S01]  /*86f0*/  ISETP.GT.AND P4, PT, R0, RZ, P0 ;  /* 0x000000ff0000720c */ /* 0x000fe20000784270 */
[-C--:B------:R-:W-:Y:S01]  /*8700*/  FMUL R93, R93, R154.reuse ;  /* 0x0000009a5d5d7220 */ /* 0x080fe20000400000 */
[--C-:B------:R-:W-:Y:S01]  /*8710*/  SHF.L.U64.HI R4, R6, 0x4, R7.reuse ;  /* 0x0000000406047819 */ /* 0x100fe20000010207 */
[----:B------:R-:W-:Y:S01]  /*8720*/  @P1 STG.E.U16 desc[UR36][R8.64], R88 ;  /* 0x0000005808001986 */ /* 0x000fe2000c101524 */
[----:B------:R-:W-:Y:S01]  /*8730*/  ISETP.GT.AND P1, PT, R0, 0x1, P0 ;  /* 0x000000010000780c */ /* 0x000fe20000724270 */
[----:B------:R-:W-:Y:S01]  /*8740*/  FMUL R94, R94, R154 ;  /* 0x0000009a5e5e7220 */ /* 0x000fe20000400000 */
[----:B------:R-:W-:Y:S01]  /*8750*/  IADD3 R10, P5, R5, R8, RZ ;  /* 0x00000008050a7210 */ /* 0x000fe20007fbe0ff */
[-C--:B------:R-:W-:Y:S01]  /*8760*/  FMUL R95, R95, R154.reuse ;  /* 0x0000009a5f5f7220 */ /* 0x080fe20000400000 */
[----:B------:R-:W-:Y:S01]  /*8770*/  F2FP.BF16.F32.PACK_AB R89, RZ, R89 ;  /* 0x00000059ff59723e */ /* 0x000fe200000010ff */
[----:B------:R-:W-:Y:S01]  /*8780*/  FMUL R96, R96, R154 ;  /* 0x0000009a60607220 */ /* 0x000fe20000400000 */
[----:B------:R-:W-:Y:S01]  /*8790*/  F2FP.BF16.F32.PACK_AB R90, RZ, R90 ;  /* 0x0000005aff5a723e */ /* 0x000fe200000010ff */
[-C--:B------:R-:W-:Y:S01]  /*87a0*/  FMUL R97, R97, R154.reuse ;  /* 0x0000009a61617220 */ /* 0x080fe20000400000 */
[----:B------:R-:W-:Y:S01]  /*87b0*/  IADD3.X R11, R4, R9, RZ, P5, !PT ;  /* 0x00000009040b7210 */ /* 0x000fe20002ffe4ff */
[----:B------:R-:W-:Y:S01]  /*87c0*/  @P2 STG.E.U16 desc[UR36][R8.64+0x2], R89 ;  /* 0x0000025908002986 */ /* 0x000fe2000c101524 */
[----:B------:R-:W-:Y:S01]  /*87d0*/  F2FP.BF16.F32.PACK_AB R91, RZ, R91 ;  /* 0x0000005bff5b723e */ /* 0x000fe200000010ff */
[-C--:B------:R-:W-:Y:S01]  /*87e0*/  FMUL R98, R98, R154.reuse ;  /* 0x0000009a62627220 */ /* 0x080fe20000400000 */
[C---:B------:R-:W-:Y:S01]  /*87f0*/  ISETP.GT.AND P5, PT, R0.reuse, 0x9, P3 ;  /* 0x000000090000780c */ /* 0x040fe20001fa4270 */
[----:B------:R-:W-:Y:S01]  /*8800*/  @P4 STG.E.U16 desc[UR36][R10.64], R90 ;  /* 0x0000005a0a004986 */ /* 0x000fe2000c101524 */
[C---:B------:R-:W-:Y:S01]  /*8810*/  ISETP.GT.AND P4, PT, R0.reuse, 0x8, P3 ;  /* 0x000000080000780c */ /* 0x040fe20001f84270 */
[-C--:B------:R-:W-:Y:S01]  /*8820*/  FMUL R99, R99, R154.reuse ;  /* 0x0000009a63637220 */ /* 0x080fe20000400000 */
[C---:B------:R-:W-:Y:S01]  /*8830*/  ISETP.GT.AND P2, PT, R0.reuse, 0x8, P0 ;  /* 0x000000080000780c */ /* 0x040fe20000744270 */
[----:B------:R-:W-:Y:S01]  /*8840*/  @P1 STG.E.U16 desc[UR36][R10.64+0x2], R91 ;  /* 0x0000025b0a001986 */ /* 0x000fe2000c101524 */
[----:B------:R-:W-:Y:S01]  /*8850*/  ISETP.GT.AND P1, PT, R0, 0x9, P0 ;  /* 0x000000090000780c */ /* 0x000fe20000724270 */
[----:B------:R-:W-:Y:S01]  /*8860*/  FMUL R100, R100, R154 ;  /* 0x0000009a64647220 */ /* 0x000fe20000400000 */
[----:B------:R-:W-:Y:S01]  /*8870*/  F2FP.BF16.F32.PACK_AB R92, RZ, R92 ;  /* 0x0000005cff5c723e */ /* 0x000fe200000010ff */
[-C--:B------:R-:W-:Y:S01]  /*8880*/  FMUL R101, R101, R154.reuse ;  /* 0x0000009a65657220 */ /* 0x080fe20000400000 */
[----:B------:R-:W-:Y:S01]  /*8890*/  F2FP.BF16.F32.PACK_AB R93, RZ, R93 ;  /* 0x0000005dff5d723e */ /* 0x000fe200000010ff */
[----:B------:R-:W-:Y:S01]  /*88a0*/  FMUL R102, R102, R154 ;  /* 0x0000009a66667220 */ /* 0x000fe20000400000 */
[----:B------:R-:W-:Y:S01]  /*88b0*/  F2FP.BF16.F32.PACK_AB R94, RZ, R94 ;  /* 0x0000005eff5e723e */ /* 0x000fe200000010ff */
[-C--:B------:R-:W-:Y:S01]  /*88c0*/  FMUL R103, R103, R154.reuse ;  /* 0x0000009a67677220 */ /* 0x080fe20000400000 */
[----:B------:R-:W-:Y:S01]  /*88d0*/  F2FP.BF16.F32.PACK_AB R95, RZ, R95 ;  /* 0x0000005fff5f723e */ /* 0x000fe200000010ff */
[----:B------:R-:W-:Y:S01]  /*88e0*/  @P4 STG.E.U16 desc[UR36][R8.64+0x10], R92 ;  /* 0x0000105c08004986 */ /* 0x000fe2000c101524 */
[----:B------:R-:W-:Y:S01]  /*88f0*/  ISETP.GT.AND P4, PT, R0, 0x10, P3 ;  /* 0x000000100000780c */ /* 0x000fe20001f84270 */
[----:B------:R-:W-:Y:S01]  /*8900*/  FMUL R104, R104, R154 ;  /* 0x0000009a68687220 */ /* 0x000fe20000400000 */
[----:B------:R-:W-:Y:S01]  /*8910*/  F2FP.BF16.F32.PACK_AB R96, RZ, R96 ;  /* 0x00000060ff60723e */ /* 0x000fe200000010ff */
[----:B------:R-:W-:Y:S01]  /*8920*/  @P5 STG.E.U16 desc[UR36][R8.64+0x12], R93 ;  /* 0x0000125d08005986 */ /* 0x000fe2000c101524 */
[----:B------:R-:W-:Y:S01]  /*8930*/  F2FP.BF16.F32.PACK_AB R97, RZ, R97 ;  /* 0x00000061ff61723e */ /* 0x000fe200000010ff */
[-C--:B------:R-:W-:Y:S01]  /*8940*/  FMUL R105, R105, R154.reuse ;  /* 0x0000009a69697220 */ /* 0x080fe20000400000 */
[C---:B------:R-:W-:Y:S01]  /*8950*/  ISETP.GT.AND P5, PT, R0.reuse, 0x11, P0 ;  /* 0x000000110000780c */ /* 0x040fe200007a4270 */
[----:B------:R-:W-:Y:S01]  /*8960*/  @P2 STG.E.U16 desc[UR36][R10.64+0x10], R94 ;  /* 0x0000105e0a002986 */ /* 0x000fe2000c101524 */
[----:B------:R-:W-:Y:S01]  /*8970*/  ISETP.GT.AND P2, PT, R0, 0x10, P0 ;  /* 0x000000100000780c */ /* 0x000fe20000744270 */
[----:B------:R-:W-:Y:S01]  /*8980*/  FMUL R106, R106, R154 ;  /* 0x0000009a6a6a7220 */ /* 0x000fe20000400000 */
[----:B------:R-:W-:Y:S01]  /*8990*/  F2FP.BF16.F32.PACK_AB R98, RZ, R98 ;  /* 0x00000062ff62723e */ /* 0x000fe200000010ff */
[----:B------:R-:W-:Y:S01]  /*89a0*/  @P1 STG.E.U16 desc[UR36][R10.64+0x12], R95 ;  /* 0x0000125f0a001986 */ /* 0x000fe2000c101524 */
[C---:B------:R-:W-:Y:S01]  /*89b0*/  ISETP.GT.AND P1, PT, R0.reuse, 0x11, P3 ;  /* 0x000000110000780c */ /* 0x040fe20001f24270 */
[-C--:B------:R-:W-:Y:S01]  /*89c0*/  FMUL R107, R107, R154.reuse ;  /* 0x0000009a6b6b7220 */ /* 0x080fe20000400000 */
[----:B------:R-:W-:Y:S01]  /*89d0*/  F2FP.BF16.F32.PACK_AB R99, RZ, R99 ;  /* 0x00000063ff63723e */ /* 0x000fe200000010ff */
        /* <DEDUP_REMOVED lines=61> */
[----:B------:R-:W-:Y:S01]  /*8db0*/  ISETP.GT.AND P4, PT, R0, 0x31, P3 ;  /* 0x000000310000780c */ /* 0x000fe20001f84270 */
[-C--:B------:R-:W-:Y:S01]  /*8dc0*/  FMUL R125, R125, R154.reuse ;  /* 0x0000009a7d7d7220 */ /* 0x080fe20000400000 */
[----:B------:R-:W-:Y:S01]  /*8dd0*/  F2FP.BF16.F32.PACK_AB R117, RZ, R117 ;  /* 0x00000075ff75723e */ /* 0x000fe200000010ff */
[----:B------:R-:W-:Y:S01]  /*8de0*/  FMUL R126, R126, R154 ;  /* 0x0000009a7e7e7220 */ /* 0x000fe20000400000 */
[----:B------:R-:W-:Y:S01]  /*8df0*/  F2FP.BF16.F32.PACK_AB R118, RZ, R118 ;  /* 0x00000076ff76723e */ /* 0x000fe200000010ff */
[-C--:B------:R-:W-:Y:S01]  /*8e00*/  FMUL R127, R127, R154.reuse ;  /* 0x0000009a7f7f7220 */ /* 0x080fe20000400000 */
[----:B------:R-:W-:Y:S01]  /*8e10*/  F2FP.BF16.F32.PACK_AB R119, RZ, R119 ;  /* 0x00000077ff77723e */ /* 0x000fe200000010ff */
        /* <DEDUP_REMOVED lines=62> */
[----:B------:R-:W-:Y:S01]  /*9200*/  FMUL R145, R145, R154 ;  /* 0x0000009a91917220 */ /* 0x000fe20000400000 */
[----:B------:R-:W-:Y:S01]  /*9210*/  F2FP.BF16.F32.PACK_AB R137, RZ, R137 ;  /* 0x00000089ff89723e */ /* 0x000fe200000010ff */
[----:B------:R-:W-:Y:S01]  /*9220*/  IMAD.SHL.U32 R21, R6, 0x100, RZ ;  /* 0x0000010006157824 */ /* 0x000fe200078e00ff */
[----:B------:R-:W-:Y:S01]  /*9230*/  F2FP.BF16.F32.PACK_AB R138, RZ, R138 ;  /* 0x0000008aff8a723e */ /* 0x000fe200000010ff */
[-C--:B------:R-:W-:Y:S01]  /*9240*/  FMUL R146, R146, R154.reuse ;  /* 0x0000009a92927220 */ /* 0x080fe20000400000 */
[----:B------:R-:W-:Y:S01]  /*9250*/  F2FP.BF16.F32.PACK_AB R139, RZ, R139 ;  /* 0x0000008bff8b723e */ /* 0x000fe200000010ff */
[----:B------:R-:W-:Y:S01]  /*9260*/  @P1 STG.E.U16 desc[UR36][R8.64+0x90], R124 ;  /* 0x0000907c08001986 */ /* 0x000fe2000c101524 */
[C---:B------:R-:W-:Y:S01]  /*9270*/  ISETP.GT.AND P1, PT, R0.reuse, 0x50, P3 ;  /* 0x000000500000780c */ /* 0x040fe20001f24270 */
[----:B------:R-:W-:Y:S01]  /*9280*/  FMUL R147, R147, R154 ;  /* 0x0000009a93937220 */ /* 0x000fe20000400000 */
[----:B------:R-:W-:Y:S01]  /*9290*/  F2FP.BF16.F32.PACK_AB R140, RZ, R140 ;  /* 0x0000008cff8c723e */ /* 0x000fe200000010ff */
[----:B------:R-:W-:Y:S01]  /*92a0*/  @P2 STG.E.U16 desc[UR36][R8.64+0x92], R125 ;  /* 0x0000927d08002986 */ /* 0x000fe2000c101524 */
[----:B------:R-:W-:Y:S01]  /*92b0*/  ISETP.GT.AND P2, PT, R0, 0x51, P3 ;  /* 0x000000510000780c */ /* 0x000fe20001f44270 */
        /* <DEDUP_REMOVED lines=17> */
[----:B------:R-:W-:Y:S01]  /*93d0*/  SHF.L.U64.HI R15, R6, 0x8, R7 ;  /* 0x00000008060f7819 */ /* 0x000fe20000010207 */
[----:B------:R-:W-:Y:S01]  /*93e0*/  @P5 STG.E.U16 desc[UR36][R10.64+0xa0], R130 ;  /* 0x0000a0820a005986 */ /* 0x000fe2000c101524 */
[----:B------:R-:W-:Y:S01]  /*93f0*/  ISETP.GT.AND P5, PT, R0, 0x58, P0 ;  /* 0x000000580000780c */ /* 0x000fe200007a4270 */
        /* <DEDUP_REMOVED lines=26> */
[-C--:B------:R-:W-:Y:S01]  /*95a0*/  FMUL R32, R32, R154.reuse ;  /* 0x0000009a20207220 */ /* 0x080fe20000400000 */
[----:B------:R-:W-:Y:S01]  /*95b0*/  F2FP.BF16.F32.PACK_AB R25, RZ, R25 ;  /* 0x00000019ff19723e */ /* 0x000fe200000010ff */
[----:B------:R-:W-:Y:S01]  /*95c0*/  FMUL R33, R33, R154 ;  /* 0x0000009a21217220 */ /* 0x000fe20000400000 */
        /* <DEDUP_REMOVED lines=27> */
[----:B------:R-:W-:Y:S01]  /*9780*/  FMUL R41, R41, R154 ;  /* 0x0000009a29297220 */ /* 0x000fe20000400000 */
        /* <DEDUP_REMOVED lines=9> */
[----:B------:R-:W-:Y:S01]  /*9820*/  @P1 IMAD.MOV.U32 R6, RZ, RZ, R8 ;  /* 0x000000ffff061224 */ /* 0x000fe200078e0008 */
[----:B------:R-:W-:Y:S01]  /*9830*/  F2FP.BF16.F32.PACK_AB R37, RZ, R37 ;  /* 0x00000025ff25723e */ /* 0x000fe200000010ff */
[----:B------:R-:W-:Y:S01]  /*9840*/  @P1 IMAD.MOV.U32 R7, RZ, RZ, R9 ;  /* 0x000000ffff071224 */ /* 0x000fe200078e0009 */
[----:B------:R-:W-:Y:S01]  /*9850*/  F2FP.BF16.F32.PACK_AB R38, RZ, R38 ;  /* 0x00000026ff26723e */ /* 0x000fe200000010ff */
[-C--:B------:R-:W-:Y:S01]  /*9860*/  FMUL R44, R44, R154.reuse ;  /* 0x0000009a2c2c7220 */ /* 0x080fe20000400000 */
[----:B------:R-:W-:Y:S01]  /*9870*/  F2FP.BF16.F32.PACK_AB R39, RZ, R39 ;  /* 0x00000027ff27723e */ /* 0x000fe200000010ff */
[----:B------:R-:W-:Y:S01]  /*9880*/  FMUL R45, R45, R154 ;  /* 0x0000009a2d2d7220 */ /* 0x000fe20000400000 */
[----:B------:R0:W-:Y:S01]  /*9890*/  @P1 STG.E.U16 desc[UR36][R6.64+0xe2], R145 ;  /* 0x0000e29106001986 */ /* 0x0001e2000c101524 */
[----:B------:R-:W-:Y:S01]  /*98a0*/  IADD3 R12, P1, P2, R5, R8, R21 ;  /* 0x00000008050c7210 */ /* 0x000fe20007a3e015 */
[----:B------:R-:W-:Y:S01]  /*98b0*/  FMUL R46, R46, R154 ;  /* 0x0000009a2e2e7220 */ /* 0x000fe20000400000 */
[----:B------:R-:W-:Y:S01]  /*98c0*/  F2FP.BF16.F32.PACK_AB R40, RZ, R40 ;  /* 0x00000028ff28723e */ /* 0x000fe200000010ff */
[-C--:B------:R-:W-:Y:S01]  /*98d0*/  FMUL R47, R47, R154.reuse ;  /* 0x0000009a2f2f7220 */ /* 0x080fe20000400000 */
[----:B------:R-:W-:Y:S01]  /*98e0*/  IADD3.X R13, R4, R9, R15, P1, P2 ;  /* 0x00000009040d7210 */ /* 0x000fe20000fe440f */
[-C--:B------:R-:W-:Y:S01]  /*98f0*/  FMUL R48, R48, R154.reuse ;  /* 0x0000009a30307220 */ /* 0x080fe20000400000 */
[----:B------:R-:W-:Y:S01]  /*9900*/  ISETP.GT.AND P1, PT, R3, 0x80, PT ;  /* 0x000000800300780c */ /* 0x000fe20003f24270 */
[-C--:B------:R-:W-:Y:S01]  /*9910*/  FMUL R49, R49, R154.reuse ;  /* 0x0000009a31317220 */ /* 0x080fe20000400000 */
[----:B------:R-:W-:Y:S01]  /*9920*/  ISETP.GT.AND P2, PT, R3, 0x88, PT ;  /* 0x000000880300780c */ /* 0x000fe20003f44270 */
[----:B------:R-:W-:Y:S01]  /*9930*/  FMUL R50, R50, R154 ;  /* 0x0000009a32327220 */ /* 0x000fe20000400000 */
[----:B------:R-:W-:Y:S01]  /*9940*/  F2FP.BF16.F32.PACK_AB R41, RZ, R41 ;  /* 0x00000029ff29723e */ /* 0x000fe200000010ff */
[----:B0-----:R-:W-:Y:S01]  /*9950*/  @P5 IMAD.MOV.U32 R6, RZ, RZ, R10 ;  /* 0x000000ffff065224 */ /* 0x001fe200078e000a */
[----:B------:R-:W-:Y:S01]  /*9960*/  F2FP.BF16.F32.PACK_AB R42, RZ, R42 ;  /* 0x0000002aff2a723e */ /* 0x000fe200000010ff */
[----:B------:R-:W-:Y:S01]  /*9970*/  @P5 IMAD.MOV.U32 R7, RZ, RZ, R11 ;  /* 0x000000ffff075224 */ /* 0x000fe200078e000b */
[----:B------:R-:W-:Y:S01]  /*9980*/  F2FP.BF16.F32.PACK_AB R43, RZ, R43 ;  /* 0x0000002bff2b723e */ /* 0x000fe200000010ff */
[----:B------:R-:W-:Y:S01]  /*9990*/  FMUL R51, R51, R154 ;  /* 0x0000009a33337220 */ /* 0x000fe20000400000 */
[----:B------:R-:W-:Y:S01]  /*99a0*/  F2FP.BF16.F32.PACK_AB R44, RZ, R44 ;  /* 0x0000002cff2c723e */ /* 0x000fe200000010ff */
[-C--:B------:R-:W-:Y:S01]  /*99b0*/  FMUL R52, R52, R154.reuse ;  /* 0x0000009a34347220 */ /* 0x080fe20000400000 */
[----:B------:R0:W-:Y:S01]  /*99c0*/  @P5 STG.E.U16 desc[UR36][R6.64+0xe0], R146 ;  /* 0x0000e09206005986 */ /* 0x0001e2000c101524 */
[C---:B------:R-:W-:Y:S01]  /*99d0*/  ISETP.GT.AND P5, PT, R0.reuse, 0x78, P3 ;  /* 0x000000780000780c */ /* 0x040fe20001fa4270 */
[-C--:B------:R-:W-:Y:S01]  /*99e0*/  FMUL R53, R53, R154.reuse ;  /* 0x0000009a35357220 */ /* 0x080fe20000400000 */
[C---:B------:R-:W-:Y:S01]  /*99f0*/  ISETP.GT.AND P3, PT, R0.reuse, 0x79, P3 ;  /* 0x000000790000780c */ /* 0x040fe20001f64270 */
[----:B------:R-:W-:Y:S01]  /*9a00*/  @P4 STG.E.U16 desc[UR36][R10.64+0xe2], R147 ;  /* 0x0000e2930a004986 */ /* 0x000fe2000c101524 */
[----:B------:R-:W-:Y:S01]  /*9a10*/  ISETP.GT.AND P4, PT, R0, 0x78, P0 ;  /* 0x000000780000780c */ /* 0x000fe20000784270 */
[-C--:B------:R-:W-:Y:S01]  /*9a20*/  FMUL R54, R54, R154.reuse ;  /* 0x0000009a36367220 */ /* 0x080fe20000400000 */
[----:B------:R-:W-:Y:S01]  /*9a30*/  ISETP.GT.AND P0, PT, R0, 0x79, P0 ;  /* 0x000000790000780c */ /* 0x000fe20000704270 */
[-C--:B------:R-:W-:Y:S01]  /*9a40*/  FMUL R55, R55, R154.reuse ;  /* 0x0000009a37377220 */ /* 0x080fe20000400000 */
[----:B------:R-:W-:Y:S01]  /*9a50*/  F2FP.BF16.F32.PACK_AB R45, RZ, R45 ;  /* 0x0000002dff2d723e */ /* 0x000fe200000010ff */
[----:B------:R-:W-:Y:S01]  /*9a60*/  FMUL R56, R56, R154 ;  /* 0x0000009a38387220 */ /* 0x000fe20000400000 */
[----:B------:R-:W-:Y:S01]  /*9a70*/  F2FP.BF16.F32.PACK_AB R46, RZ, R46 ;  /* 0x0000002eff2e723e */ /* 0x000fe200000010ff */
[----:B------:R-:W-:Y:S01]  /*9a80*/  FMUL R57, R57, R154 ;  /* 0x0000009a39397220 */ /* 0x000fe20000400000 */
[----:B------:R-:W-:Y:S01]  /*9a90*/  F2FP.BF16.F32.PACK_AB R47, RZ, R47 ;  /* 0x0000002fff2f723e */ /* 0x000fe200000010ff */
[----:B------:R-:W-:Y:S01]  /*9aa0*/  @P5 STG.E.U16 desc[UR36][R8.64+0xf0], R148 ;  /* 0x0000f09408005986 */ /* 0x000fe2000c101524 */
[----:B0-----:R-:W-:Y:S01]  /*9ab0*/  IADD3 R6, P5, R21, R8, RZ ;  /* 0x0000000815067210 */ /* 0x001fe20007fbe0ff */
[----:B------:R-:W-:Y:S01]  /*9ac0*/  FMUL R58, R58, R154 ;  /* 0x0000009a3a3a7220 */ /* 0x000fe20000400000 */
[----:B------:R-:W-:Y:S01]  /*9ad0*/  F2FP.BF16.F32.PACK_AB R48, RZ, R48 ;  /* 0x00000030ff30723e */ /* 0x000fe200000010ff */
[----:B------:R0:W-:Y:S01]  /*9ae0*/  @P3 STG.E.U16 desc[UR36][R8.64+0xf2], R149 ;  /* 0x0000f29508003986 */ /* 0x0001e2000c101524 */
[C---:B------:R-:W-:Y:S01]  /*9af0*/  ISETP.GT.AND P3, PT, R0.reuse, RZ, P1 ;  /* 0x000000ff0000720c */ /* 0x040fe20000f64270 */
[----:B------:R-:W-:Y:S01]  /*9b00*/  IMAD.X R7, R15, 0x1, R9, P5 ;  /* 0x000000010f077824 */ /* 0x000fe200028e0609 */
[C---:B------:R-:W-:Y:S01]  /*9b10*/  ISETP.GT.AND P5, PT, R0.reuse, RZ, P2 ;  /* 0x000000ff0000720c */ /* 0x040fe200017a4270 */
        /* <DEDUP_REMOVED lines=10> */
[----:B------:R-:W-:Y:S01]  /*9bc0*/  @P3 STG.E.U16 desc[UR36][R6.64], R24 ;  /* 0x0000001806003986 */ /* 0x000fe2000c101524 */
[C---:B0-----:R-:W-:Y:S01]  /*9bd0*/  IADD3 R8, P3, R5.reuse, R6, RZ ;  /* 0x0000000605087210 */ /* 0x041fe20007f7e0ff */
[----:B------:R-:W-:Y:S01]  /*9be0*/  FMUL R62, R62, R154 ;  /* 0x0000009a3e3e7220 */ /* 0x000fe20000400000 */
[----:B------:R-:W-:Y:S01]  /*9bf0*/  F2FP.BF16.F32.PACK_AB R52, RZ, R52 ;  /* 0x00000034ff34723e */ /* 0x000fe200000010ff */
[----:B------:R-:W-:Y:S01]  /*9c00*/  @P4 STG.E.U16 desc[UR36][R6.64+0x2], R25 ;  /* 0x0000021906004986 */ /* 0x000fe2000c101524 */
[----:B------:R-:W-:Y:S01]  /*9c10*/  IADD3 R14, P4, R5, R6, RZ ;  /* 0x00000006050e7210 */ /* 0x000fe20007f9e0ff */
[--C-:B------:R-:W-:Y:S01]  /*9c20*/  IMAD.X R9, R4, 0x1, R7.reuse, P3 ;  /* 0x0000000104097824 */ /* 0x100fe200018e0607 */
[----:B------:R-:W-:Y:S01]  /*9c30*/  ISETP.GT.AND P3, PT, R0, 0x9, P2 ;  /* 0x000000090000780c */ /* 0x000fe20001764270 */
[-C--:B------:R-:W-:Y:S01]  /*9c40*/  FMUL R63, R63, R154.reuse ;  /* 0x0000009a3f3f7220 */ /* 0x080fe20000400000 */
[----:B------:R-:W-:Y:S01]  /*9c50*/  F2FP.BF16.F32.PACK_AB R53, RZ, R53 ;  /* 0x00000035ff35723e */ /* 0x000fe200000010ff */
[----:B------:R-:W-:Y:S01]  /*9c60*/  IMAD.X R15, R4, 0x1, R7, P4 ;  /* 0x00000001040f7824 */ /* 0x000fe200020e0607 */
[----:B------:R-:W-:Y:S01]  /*9c70*/  ISETP.GT.AND P4, PT, R0, 0x8, P1 ;  /* 0x000000080000780c */ /* 0x000fe20000f84270 */
[----:B------:R-:W-:Y:S01]  /*9c80*/  FMUL R64, R64, R154 ;  /* 0x0000009a40407220 */ /* 0x000fe20000400000 */
[----:B------:R-:W-:Y:S01]  /*9c90*/  F2FP.BF16.F32.PACK_AB R54, RZ, R54 ;  /* 0x00000036ff36723e */ /* 0x000fe200000010ff */
[-C--:B------:R-:W-:Y:S01]  /*9ca0*/  FMUL R65, R65, R154.reuse ;  /* 0x0000009a41417220 */ /* 0x080fe20000400000 */
        /* <DEDUP_REMOVED lines=13> */
[-C--:B------:R-:W-:Y:S01]  /*9d80*/  FMUL R70, R70, R154.reuse ;  /* 0x0000009a46467220 */ /* 0x080fe20000400000 */
        /* <DEDUP_REMOVED lines=14> */
[----:B------:R-:W-:Y:S01]  /*9e70*/  FMUL R74, R74, R154 ;  /* 0x0000009a4a4a7220 */ /* 0x000fe20000400000 */
[----:B------:R-:W-:Y:S01]  /*9e80*/  F2FP.BF16.F32.PACK_AB R61, RZ, R61 ;  /* 0x0000003dff3d723e */ /* 0x000fe200000010ff */
[----:B------:R-:W-:Y:S01]  /*9e90*/  @P5 STG.E.U16 desc[UR36][R6.64+0x22], R33 ;  /* 0x0000222106005986 */ /* 0x000fe2000c101524 */
[----:B------:R-:W-:Y:S01]  /*9ea0*/  ISETP.GT.AND P5, PT, R0, 0x19, P1 ;  /* 0x000000190000780c */ /* 0x000fe20000fa4270 */
[--C-:B------:R-:W-:Y:S01]  /*9eb0*/  @P0 IMAD.MOV.U32 R5, RZ, RZ, R13.reuse ;  /* 0x000000ffff050224 */ /* 0x100fe200078e000d */
[----:B------:R-:W-:Y:S01]  /*9ec0*/  @P0 MOV R4, R12 ;  /* 0x0000000c00040202 */ /* 0x000fe20000000f00 */
[----:B------:R-:W-:Y:S01]  /*9ed0*/  FMUL R75, R75, R154 ;  /* 0x0000009a4b4b7220 */ /* 0x000fe20000400000 */
[----:B------:R-:W-:Y:S01]  /*9ee0*/  F2FP.BF16.F32.PACK_AB R62, RZ, R62 ;  /* 0x0000003eff3e723e */ /* 0x000fe200000010ff */
[-C--:B------:R-:W-:Y:S01]  /*9ef0*/  FMUL R76, R76, R154.reuse ;  /* 0x0000009a4c4c7220 */ /* 0x080fe20000400000 */
[----:B------:R-:W-:Y:S01]  /*9f00*/  F2FP.BF16.F32.PACK_AB R63, RZ, R63 ;  /* 0x0000003fff3f723e */ /* 0x000fe200000010ff */
[----:B------:R0:W-:Y:S01]  /*9f10*/  @P0 STG.E.U16 desc[UR36][R4.64+0x20], R34 ;  /* 0x0000202204000986 */ /* 0x0001e2000c101524 */
        /* <DEDUP_REMOVED lines=11> */
[--C-:B0-----:R-:W-:Y:S01]  /*9fd0*/  @P3 IMAD.MOV.U32 R4, RZ, RZ, R12.reuse ;  /* 0x000000ffff043224 */ /* 0x101fe200078e000c */
[----:B------:R-:W-:Y:S01]  /*9fe0*/  F2FP.BF16.F32.PACK_AB R69, RZ, R69 ;  /* 0x00000045ff45723e */ /* 0x000fe200000010ff */
[--C-:B------:R-:W-:Y:S01]  /*9ff0*/  @P3 IMAD.MOV.U32 R5, RZ, RZ, R13.reuse ;  /* 0x000000ffff053224 */ /* 0x100fe200078e000d */
[----:B------:R-:W-:Y:S01]  /*a000*/  F2FP.BF16.F32.PACK_AB R70, RZ, R70 ;  /* 0x00000046ff46723e */ /* 0x000fe200000010ff */
[-C--:B------:R-:W-:Y:S01]  /*a010*/  FMUL R82, R82, R154.reuse ;  /* 0x0000009a52527220 */ /* 0x080fe20000400000 */
[----:B------:R-:W-:Y:S01]  /*a020*/  F2FP.BF16.F32.PACK_AB R71, RZ, R71 ;  /* 0x00000047ff47723e */ /* 0x000fe200000010ff */
[-C--:B------:R-:W-:Y:S01]  /*a030*/  FMUL R83, R83, R154.reuse ;  /* 0x0000009a53537220 */ /* 0x080fe20000400000 */
[----:B------:R0:W-:Y:S01]  /*a040*/  @P3 STG.E.U16 desc[UR36][R4.64+0x22], R35 ;  /* 0x0000222304003986 */ /* 0x0001e2000c101524 */
        /* <DEDUP_REMOVED lines=11> */
[----:B0-----:R-:W-:Y:S01]  /*a100*/  @P0 IMAD.MOV.U32 R4, RZ, RZ, R12 ;  /* 0x000000ffff040224 */ /* 0x001fe200078e000c */
[----:B------:R-:W-:Y:S01]  /*a110*/  F2FP.BF16.F32.PACK_AB R75, RZ, R75 ;  /* 0x0000004bff4b723e */ /* 0x000fe200000010ff */
[----:B------:R-:W-:Y:S01]  /*a120*/  @P0 IMAD.MOV.U32 R5, RZ, RZ, R13 ;  /* 0x000000ffff050224 */ /* 0x000fe200078e000d */
[----:B------:R-:W-:Y:S01]  /*a130*/  F2FP.BF16.F32.PACK_AB R76, RZ, R76 ;  /* 0x0000004cff4c723e */ /* 0x000fe200000010ff */
[----:B------:R-:W-:Y:S01]  /*a140*/  FMUL R87, R87, R154 ;  /* 0x0000009a57577220 */ /* 0x000fe20000400000 */
[----:B------:R-:W-:-:S02]  /*a150*/  F2FP.BF16.F32.PACK_AB R77, RZ, R77 ;  /* 0x0000004dff4d723e */ /* 0x000fc400000010ff */
[----:B------:R0:W-:Y:S01]  /*a160*/  @P0 STG.E.U16 desc[UR36][R4.64+0x30], R38 ;  /* 0x0000302604000986 */ /* 0x0001e2000c101524 */
[----:B------:R-:W-:Y:S02]  /*a170*/  ISETP.GT.AND P0, PT, R0, 0x20, P2 ;  /* 0x000000200000780c */ /* 0x000fe40001704270 */
[----:B------:R-:W-:Y:S02]  /*a180*/  F2FP.BF16.F32.PACK_AB R78, RZ, R78 ;  /* 0x0000004eff4e723e */ /* 0x000fe400000010ff */
[----:B------:R-:W-:Y:S02]  /*a190*/  F2FP.BF16.F32.PACK_AB R79, RZ, R79 ;  /* 0x0000004fff4f723e */ /* 0x000fe400000010ff */
[----:B------:R-:W-:Y:S02]  /*a1a0*/  F2FP.BF16.F32.PACK_AB R80, RZ, R80 ;  /* 0x00000050ff50723e */ /* 0x000fe400000010ff */
[----:B------:R-:W-:Y:S02]  /*a1b0*/  F2FP.BF16.F32.PACK_AB R81, RZ, R81 ;  /* 0x00000051ff51723e */ /* 0x000fe400000010ff */
[----:B------:R-:W-:Y:S01]  /*a1c0*/  F2FP.BF16.F32.PACK_AB R82, RZ, R82 ;  /* 0x00000052ff52723e */ /* 0x000fe200000010ff */
[----:B0-----:R-:W-:Y:S01]  /*a1d0*/  @P3 IMAD.MOV.U32 R4, RZ, RZ, R12 ;  /* 0x000000ffff043224 */ /* 0x001fe200078e000c */
[----:B------:R-:W-:Y:S01]  /*a1e0*/  F2FP.BF16.F32.PACK_AB R83, RZ, R83 ;  /* 0x00000053ff53723e */ /* 0x000fe200000010ff */
[----:B------:R-:W-:Y:S01]  /*a1f0*/  @P3 IMAD.MOV.U32 R5, RZ, RZ, R13 ;  /* 0x000000ffff053224 */ /* 0x000fe200078e000d */
[----:B------:R-:W-:-:S02]  /*a200*/  F2FP.BF16.F32.PACK_AB R84, RZ, R84 ;  /* 0x00000054ff54723e */ /* 0x000fc400000010ff */
[----:B------:R-:W-:Y:S02]  /*a210*/  F2FP.BF16.F32.PACK_AB R85, RZ, R85 ;  /* 0x00000055ff55723e */ /* 0x000fe400000010ff */
[----:B------:R0:W-:Y:S01]  /*a220*/  @P3 STG.E.U16 desc[UR36][R4.64+0x32], R39 ;  /* 0x0000322704003986 */ /* 0x0001e2000c101524 */
[C---:B------:R-:W-:Y:S02]  /*a230*/  ISETP.GT.AND P3, PT, R0.reuse, 0x21, P2 ;  /* 0x000000210000780c */ /* 0x040fe40001764270 */
[----:B------:R-:W-:Y:S01]  /*a240*/  F2FP.BF16.F32.PACK_AB R86, RZ, R86 ;  /* 0x00000056ff56723e */ /* 0x000fe200000010ff */
[----:B------:R-:W-:Y:S01]  /*a250*/  @P4 STG.E.U16 desc[UR36][R6.64+0x40], R40 ;  /* 0x0000402806004986 */ /* 0x000fe2000c101524 */
[C---:B------:R-:W-:Y:S02]  /*a260*/  ISETP.GT.AND P4, PT, R0.reuse, 0x28, P1 ;  /* 0x000000280000780c */ /* 0x040fe40000f84270 */
[----:B------:R-:W-:Y:S01]  /*a270*/  F2FP.BF16.F32.PACK_AB R87, RZ, R87 ;  /* 0x00000057ff57723e */ /* 0x000fe200000010ff */
[----:B------:R-:W-:Y:S01]  /*a280*/  @P5 STG.E.U16 desc[UR36][R6.64+0x42], R41 ;  /* 0x0000422906005986 */ /* 0x000fe2000c101524 */
[----:B------:R-:W-:Y:S01]  /*a290*/  ISETP.GT.AND P5, PT, R0, 0x29, P1 ;  /* 0x000000290000780c */ /* 0x000fe20000fa4270 */
[----:B0-----:R-:W-:Y:S01]  /*a2a0*/  @P0 IMAD.MOV.U32 R4, RZ, RZ, R12 ;  /* 0x000000ffff040224 */ /* 0x001fe200078e000c */
[----:B------:R-:W-:-:S05]  /*a2b0*/  @P0 MOV R5, R13 ;  /* 0x0000000d00050202 */ /* 0x000fca0000000f00 */
[----:B------:R0:W-:Y:S01]  /*a2c0*/  @P0 STG.E.U16 desc[UR36][R4.64+0x40], R42 ;  /* 0x0000402a04000986 */ /* 0x0001e2000c101524 */
[----:B------:R-:W-:Y:S01]  /*a2d0*/  ISETP.GT.AND P0, PT, R0, 0x28, P2 ;  /* 0x000000280000780c */ /* 0x000fe20001704270 */
[----:B0-----:R-:W-:Y:S02]  /*a2e0*/  @P3 IMAD.MOV.U32 R4, RZ, RZ, R12 ;  /* 0x000000ffff043224 */ /* 0x001fe400078e000c */
[----:B------:R-:W-:-:S05]  /*a2f0*/  @P3 IMAD.MOV.U32 R5, RZ, RZ, R13 ;  /* 0x000000ffff053224 */ /* 0x000fca00078e000d */
[----:B------:R0:W-:Y:S01]  /*a300*/  @P3 STG.E.U16 desc[UR36][R4.64+0x42], R43 ;  /* 0x0000422b04003986 */ /* 0x0001e2000c101524 */
[----:B------:R-:W-:-:S03]  /*a310*/  ISETP.GT.AND P3, PT, R0, 0x29, P2 ;  /* 0x000000290000780c */ /* 0x000fc60001764270 */
[----:B------:R-:W-:Y:S01]  /*a320*/  @P4 STG.E.U16 desc[UR36][R6.64+0x50], R44 ;  /* 0x0000502c06004986 */ /* 0x000fe2000c101524 */
[----:B------:R-:W-:-:S03]  /*a330*/  ISETP.GT.AND P4, PT, R0, 0x30, P1 ;  /* 0x000000300000780c */ /* 0x000fc60000f84270 */
[----:B------:R-:W-:Y:S01]  /*a340*/  @P5 STG.E.U16 desc[UR36][R6.64+0x52], R45 ;  /* 0x0000522d06005986 */ /* 0x000fe2000c101524 */
[----:B------:R-:W-:Y:S01]  /*a350*/  ISETP.GT.AND P5, PT, R0, 0x31, P1 ;  /* 0x000000310000780c */ /* 0x000fe20000fa4270 */
[----:B0-----:R-:W-:Y:S02]  /*a360*/  @P0 IMAD.MOV.U32 R4, RZ, RZ, R12 ;  /* 0x000000ffff040224 */ /* 0x001fe400078e000c */
[----:B------:R-:W-:-:S05]  /*a370*/  @P0 IMAD.MOV.U32 R5, RZ, RZ, R13 ;  /* 0x000000ffff050224 */ /* 0x000fca00078e000d */
        /* <DEDUP_REMOVED lines=13> */
[----:B------:R-:W-:Y:S02]  /*a450*/  ISETP.GT.AND P0, PT, R0, 0x38, P2 ;  /* 0x000000380000780c */ /* 0x000fe40001704270 */
[----:B0-----:R-:W-:Y:S01]  /*a460*/  @P3 MOV R4, R12 ;  /* 0x0000000c00043202 */ /* 0x001fe20000000f00 */
        /* <DEDUP_REMOVED lines=23> */
[----:B0-----:R-:W-:Y:S01]  /*a5e0*/  @P3 IMAD.MOV.U32 R4, RZ, RZ, R12 ;  /* 0x000000ffff043224 */ /* 0x001fe200078e000c */
[----:B------:R-:W-:-:S05]  /*a5f0*/  @P3 MOV R5, R13 ;  /* 0x0000000d00053202 */ /* 0x000fca0000000f00 */
        /* <DEDUP_REMOVED lines=29> */
[----:B------:R-:W-:Y:S02]  /*a7d0*/  ISETP.GT.AND P5, PT, R0, 0x61, P1 ;  /* 0x000000610000780c */ /* 0x000fe40000fa4270 */
[----:B0-----:R-:W-:Y:S01]  /*a7e0*/  @P0 MOV R4, R12 ;  /* 0x0000000c00040202 */ /* 0x001fe20000000f00 */
        /* <DEDUP_REMOVED lines=30> */
[C---:B------:R-:W-:Y:S02]  /*a9d0*/  ISETP.GT.AND P3, PT, R0.reuse, 0x78, P1 ;  /* 0x000000780000780c */ /* 0x040fe40000f64270 */
[C---:B------:R-:W-:Y:S01]  /*a9e0*/  ISETP.GT.AND P1, PT, R0.reuse, 0x79, P1 ;  /* 0x000000790000780c */ /* 0x040fe20000f24270 */
[----:B------:R-:W-:Y:S01]  /*a9f0*/  @P4 STG.E.U16 desc[UR36][R6.64+0xe0], R80 ;  /* 0x0000e05006004986 */ /* 0x000fe2000c101524 */
[----:B------:R-:W-:-:S03]  /*aa00*/  ISETP.GT.AND P4, PT, R0, 0x71, P2 ;  /* 0x000000710000780c */ /* 0x000fc60001784270 */
[----:B------:R-:W-:Y:S01]  /*aa10*/  @P5 STG.E.U16 desc[UR36][R6.64+0xe2], R81 ;  /* 0x0000e25106005986 */ /* 0x000fe2000c101524 */
[C---:B------:R-:W-:Y:S02]  /*aa20*/  ISETP.GT.AND P5, PT, R0.reuse, 0x78, P2 ;  /* 0x000000780000780c */ /* 0x040fe400017a4270 */
[----:B------:R-:W-:Y:S01]  /*aa30*/  ISETP.GT.AND P2, PT, R0, 0x79, P2 ;  /* 0x000000790000780c */ /* 0x000fe20001744270 */
[----:B0-----:R-:W-:Y:S02]  /*aa40*/  @P0 IMAD.MOV.U32 R4, RZ, RZ, R12 ;  /* 0x000000ffff040224 */ /* 0x001fe400078e000c */
[----:B------:R-:W-:-:S05]  /*aa50*/  @P0 IMAD.MOV.U32 R5, RZ, RZ, R13 ;  /* 0x000000ffff050224 */ /* 0x000fca00078e000d */
[----:B------:R0:W-:Y:S02]  /*aa60*/  @P0 STG.E.U16 desc[UR36][R4.64+0xe0], R82 ;  /* 0x0000e05204000986 */ /* 0x0001e4000c101524 */
[----:B0-----:R-:W-:Y:S02]  /*aa70*/  @P4 IMAD.MOV.U32 R4, RZ, RZ, R12 ;  /* 0x000000ffff044224 */ /* 0x001fe400078e000c */
[----:B------:R-:W-:-:S05]  /*aa80*/  @P4 IMAD.MOV.U32 R5, RZ, RZ, R13 ;  /* 0x000000ffff054224 */ /* 0x000fca00078e000d */
[----:B------:R0:W-:Y:S04]  /*aa90*/  @P4 STG.E.U16 desc[UR36][R4.64+0xe2], R83 ;  /* 0x0000e25304004986 */ /* 0x0001e8000c101524 */
[----:B------:R1:W-:Y:S04]  /*aaa0*/  @P3 STG.E.U16 desc[UR36][R6.64+0xf0], R84 ;  /* 0x0000f05406003986 */ /* 0x0003e8000c101524 */
[----:B------:R1:W-:Y:S01]  /*aab0*/  @P1 STG.E.U16 desc[UR36][R6.64+0xf2], R85 ;  /* 0x0000f25506001986 */ /* 0x0003e2000c101524 */
[----:B0-----:R-:W-:Y:S02]  /*aac0*/  @P5 IMAD.MOV.U32 R4, RZ, RZ, R12 ;  /* 0x000000ffff045224 */ /* 0x001fe400078e000c */
[----:B------:R-:W-:-:S05]  /*aad0*/  @P5 IMAD.MOV.U32 R5, RZ, RZ, R13 ;  /* 0x000000ffff055224 */ /* 0x000fca00078e000d */
[----:B------:R1:W-:Y:S04]  /*aae0*/  @P5 STG.E.U16 desc[UR36][R4.64+0xf0], R86 ;  /* 0x0000f05604005986 */ /* 0x0003e8000c101524 */
[----:B------:R1:W-:Y:S02]  /*aaf0*/  @P2 STG.E.U16 desc[UR36][R12.64+0xf2], R87 ;  /* 0x0000f2570c002986 */ /* 0x0003e4000c101524 */
.L_x_280:
[----:B------:R-:W-:Y:S05]  /*ab00*/  BSYNC B0 ;  /* 0x0000000000007941 */ /* 0x000fea0003800000 */
.L_x_28:
[----:B------:R-:W-:Y:S01]  /*ab10*/  ULDC UR4, c[0x0][0xc] ;  /* 0x0000030000047ab9 */ /* 0x000fe20000000800 */
[----:B------:R-:W-:Y:S01]  /*ab20*/  ULDC UR5, c[0x0][0x10] ;  /* 0x0000040000057ab9 */ /* 0x000fe20000000800 */
[----:B0-----:R-:W0:Y:S01]  /*ab30*/  LDC R3, c[0x0][0x14] ;  /* 0x00000500ff037b82 */ /* 0x001e220000000800 */
[----:B------:R-:W-:Y:S01]  /*ab40*/  UIMAD.WIDE.U32 UR4, UR4, UR5, URZ ;  /* 0x00000005040472a5 */ /* 0x000fe2000f8e003f */
[----:B------:R-:W-:Y:S01]  /*ab50*/  PRMT R0, RZ, 0x7610, R0 ;  /* 0x00007610ff007816 */ /* 0x000fe20000000000 */
[----:B------:R-:W-:Y:S02]  /*ab60*/  IMAD.MOV.U32 R153, RZ, RZ, -0x1 ;  /* 0xffffffffff997424 */ /* 0x000fe400078e00ff */
[----:B------:R-:W-:Y:S02]  /*ab70*/  IMAD.MOV.U32 R23, RZ, RZ, -0x1 ;  /* 0xffffffffff177424 */ /* 0x000fe400078e00ff */
[----:B0-----:R-:W-:-:S04]  /*ab80*/  IMAD.WIDE.U32 R16, R3, UR4, R16 ;  /* 0x0000000403107c25 */ /* 0x001fc8000f8e0010 */
[----:B------:R-:W-:Y:S01]  /*ab90*/  IMAD R3, R3, UR5, RZ ;  /* 0x0000000503037c24 */ /* 0x000fe2000f8e02ff */
[----:B------:R-:W-:Y:S02]  /*aba0*/  ULDC.64 UR4, c[0x0][0x650] ;  /* 0x0001940000047ab9 */ /* 0x000fe40000000a00 */
[----:B------:R-:W-:Y:S02]  /*abb0*/  ISETP.GE.U32.AND P0, PT, R16, UR4, PT ;  /* 0x0000000410007c0c */ /* 0x000fe4000bf06070 */
[----:B------:R-:W-:-:S04]  /*abc0*/  IADD3 R17, R17, R3, RZ ;  /* 0x0000000311117210 */ /* 0x000fc80007ffe0ff */
[----:B------:R-:W-:-:S13]  /*abd0*/  ISETP.GE.U32.AND.EX P0, PT, R17, UR5, PT, P0 ;  /* 0x0000000511007c0c */ /* 0x000fda000bf06100 */
[----:B------:R-:W-:Y:S05]  /*abe0*/  @P0 BRA `(.L_x_281) ;  /* 0x0000000400640947 */ /* 0x000fea0003800000 */
[----:B-1----:R-:W0:Y:S01]  /*abf0*/  S2R R12, SR_CTAID.X ;  /* 0x00000000000c7919 */ /* 0x002e220000002500 */
[----:B--2---:R-:W1:Y:S01]  /*ac00*/  LDC.64 R10, c[0x0][0x628] ;  /* 0x00018a00ff0a7b82 */ /* 0x004e620000000a00 */
[----:B------:R-:W-:Y:S01]  /*ac10*/  ULDC UR4, c[0x0][0x150] ;  /* 0x0000540000047ab9 */ /* 0x000fe20000000800 */
[----:B------:R-:W-:Y:S01]  /*ac20*/  IMAD.MOV.U32 R8, RZ, RZ, R16 ;  /* 0x000000ffff087224 */ /* 0x000fe200078e0010 */
[----:B------:R-:W2:Y:S01]  /*ac30*/  S2R R24, SR_CTAID.Y ;  /* 0x0000000000187919 */ /* 0x000ea20000002600 */
[----:B------:R-:W-:-:S04]  /*ac40*/  IMAD.MOV.U32 R9, RZ, RZ, R17 ;  /* 0x000000ffff097224 */ /* 0x000fc800078e0011 */
[----:B------:R-:W2:Y:S08]  /*ac50*/  LDC R21, c[0x0][0x144] ;  /* 0x00005100ff157b82 */ /* 0x000eb00000000800 */
[----:B------:R-:W2:Y:S08]  /*ac60*/  LDC R0, c[0x0][0x630] ;  /* 0x00018c00ff007b82 */ /* 0x000eb00000000800 */
[----:B------:R-:W2:Y:S01]  /*ac70*/  LDC.64 R14, c[0x0][0x620] ;  /* 0x00018800ff0e7b82 */ /* 0x000ea20000000a00 */
[----:B-1----:R-:W-:-:S04]  /*ac80*/  ISETP.NE.U32.AND P0, PT, R10, RZ, PT ;  /* 0x000000ff0a00720c */ /* 0x002fc80003f05070 */
[----:B------:R-:W-:Y:S02]  /*ac90*/  ISETP.NE.AND.EX P0, PT, R11, RZ, PT, P0 ;  /* 0x000000ff0b00720c */ /* 0x000fe40003f05300 */
[----:B0-----:R-:W-:-:S05]  /*aca0*/  I2FP.F32.U32 R3, R12 ;  /* 0x0000000c00037245 */ /* 0x001fca0000201000 */
[----:B------:R-:W-:-:S04]  /*acb0*/  FMUL R3, R3, UR4 ;  /* 0x0000000403037c20 */ /* 0x000fc80008400000 */
[----:B------:R0:W1:Y:S02]  /*acc0*/  F2I.U32.TRUNC.NTZ R20, R3 ;  /* 0x0000000300147305 */ /* 0x000064000020f000 */
[----:B------:R-:W-:Y:S05]  /*acd0*/  @!P0 BRA `(.L_x_282) ;  /* 0x0000000000288947 */ /* 0x000fea0003800000 */
[----:B0-----:R-:W0:Y:S02]  /*ace0*/  LDC R3, c[0x0][0x634] ;  /* 0x00018d00ff037b82 */ /* 0x001e240000000800 */
        /* <DEDUP_REMOVED lines=9> */
.L_x_282:
[----:B------:R-:W3:Y:S01]  /*ad80*/  LDC.64 R28, c[0x0][0x640] ;  /* 0x00019000ff1c7b82 */ /* 0x000ee20000000a00 */
[-CC-:B--2---:R-:W-:Y:S01]  /*ad90*/  SHF.R.U64 R23, R8, R0.reuse, R9.reuse ;  /* 0x0000000008177219 */ /* 0x184fe20000001209 */
[----:B-1----:R-:W-:Y:S01]  /*ada0*/  IMAD.MOV R20, RZ, RZ, -R20 ;  /* 0x000000ffff147224 */ /* 0x002fe200078e0a14 */
[----:B------:R-:W-:Y:S01]  /*adb0*/  SHF.R.U32.HI R0, RZ, R0, R9 ;  /* 0x00000000ff007219 */ /* 0x000fe20000011609 */
[----:B------:R-:W-:Y:S01]  /*adc0*/  ULDC UR4, c[0x0][0x154] ;  /* 0x0000550000047ab9 */ /* 0x000fe20000000800 */
[----:B0-----:R-:W-:Y:S01]  /*add0*/  IADD3 R3, P0, RZ, -R23, RZ ;  /* 0x80000017ff037210 */ /* 0x001fe20007f1e0ff */
[----:B------:R-:W-:Y:S02]  /*ade0*/  IMAD R21, R21, R20, R12 ;  /* 0x0000001415157224 */ /* 0x000fe400078e020c */
[----:B------:R-:W0:Y:S01]  /*adf0*/  LDC R6, c[0x0][0x618] ;  /* 0x00018600ff067b82 */ /* 0x000e220000000800 */
[----:B------:R-:W-:Y:S01]  /*ae00*/  IADD3.X R5, RZ, ~R0, RZ, P0, !PT ;  /* 0x80000000ff057210 */ /* 0x000fe200007fe4ff */
[----:B------:R-:W-:-:S04]  /*ae10*/  IMAD.MOV.U32 R7, RZ, RZ, 0x1 ;  /* 0x00000001ff077424 */ /* 0x000fc800078e00ff */
[-C--:B------:R-:W-:Y:S02]  /*ae20*/  IMAD R0, R5, R14.reuse, RZ ;  /* 0x0000000e05007224 */ /* 0x080fe400078e02ff */
[----:B------:R-:W1:Y:S01]  /*ae30*/  LDC R8, c[0x0][0x608] ;  /* 0x00018200ff087b82 */ /* 0x000e620000000800 */
[----:B------:R-:W-:-:S04]  /*ae40*/  IMAD.WIDE.U32 R4, R3, R14, R16 ;  /* 0x0000000e03047225 */ /* 0x000fc800078e0010 */
[----:B------:R-:W-:Y:S01]  /*ae50*/  IMAD R3, R3, R15, R0 ;  /* 0x0000000f03037224 */ /* 0x000fe200078e0200 */
[----:B------:R-:W-:Y:S02]  /*ae60*/  I2FP.F32.U32 R0, R24 ;  /* 0x0000001800007245 */ /* 0x000fe40000201000 */
[----:B------:R-:W2:Y:S01]  /*ae70*/  LDC R26, c[0x0][0x658] ;  /* 0x00019600ff1a7b82 */ /* 0x000ea20000000800 */
[----:B------:R-:W-:Y:S01]  /*ae80*/  IMAD.IADD R3, R5, 0x1, R3 ;  /* 0x0000000105037824 */ /* 0x000fe200078e0203 */
[----:B---3--:R-:W-:Y:S01]  /*ae90*/  ISETP.NE.U32.AND P0, PT, R28, RZ, PT ;  /* 0x000000ff1c00720c */ /* 0x008fe20003f05070 */
[----:B------:R-:W-:Y:S01]  /*aea0*/  FMUL R0, R0, UR4 ;  /* 0x0000000400007c20 */ /* 0x000fe20008400000 */
[----:B------:R-:W-:Y:S02]  /*aeb0*/  IMAD.MOV.U32 R5, RZ, RZ, -0x1 ;  /* 0xffffffffff057424 */ /* 0x000fe400078e00ff */
[----:B------:R-:W-:Y:S01]  /*aec0*/  ISETP.NE.AND.EX P0, PT, R29, RZ, PT, P0 ;  /* 0x000000ff1d00720c */ /* 0x000fe20003f05300 */
[----:B------:R3:W2:Y:S01]  /*aed0*/  F2I.U32.TRUNC.NTZ R13, R0 ;  /* 0x00000000000d7305 */ /* 0x0006a2000020f000 */
[----:B------:R-:W3:Y:S01]  /*aee0*/  LDC R15, c[0x0][0x148] ;  /* 0x00005200ff0f7b82 */ /* 0x000ee20000000800 */
[----:B0-----:R-:W-:-:S02]  /*aef0*/  SHF.R.U64 R12, R4, R6, R3 ;  /* 0x00000006040c7219 */ /* 0x001fc40000001203 */
[----:B------:R-:W-:-:S05]  /*af00*/  SHF.R.U32.HI R3, RZ, R6, R3 ;  /* 0x00000006ff037219 */ /* 0x000fca0000011603 */
[----:B------:R-:W0:Y:S01]  /*af10*/  LDC R20, c[0x0][0x600] ;  /* 0x00018000ff147b82 */ /* 0x000e220000000800 */
[-CC-:B-1----:R-:W-:Y:S02]  /*af20*/  SHF.R.U64 R10, R12, R8.reuse, R3.reuse ;  /* 0x000000080c0a7219 */ /* 0x182fe40000001203 */
[----:B------:R-:W-:-:S05]  /*af30*/  SHF.R.U32.HI R3, RZ, R8, R3 ;  /* 0x00000008ff037219 */ /* 0x000fca0000011603 */
[----:B------:R-:W1:Y:S01]  /*af40*/  LDC R27, c[0x0][0x648] ;  /* 0x00019200ff1b7b82 */ /* 0x000e620000000800 */
[-C--:B--2---:R-:W-:Y:S02]  /*af50*/  SHF.L.U32 R4, R5, R26.reuse, RZ ;  /* 0x0000001a05047219 */ /* 0x084fe400000006ff */
[--C-:B------:R-:W-:Y:S02]  /*af60*/  SHF.R.U64 R14, R10, R26, R3.reuse ;  /* 0x0000001a0a0e7219 */ /* 0x100fe40000001203 */
[----:B------:R-:W-:Y:S02]  /*af70*/  LOP3.LUT R25, RZ, R4, RZ, 0x33, !PT ;  /* 0x00000004ff197212 */ /* 0x000fe400078e33ff */
[-C--:B------:R-:W-:Y:S01]  /*af80*/  SHF.R.U32.HI R5, RZ, R26.reuse, R3 ;  /* 0x0000001aff057219 */ /* 0x080fe20000011603 */
[----:B------:R-:W2:Y:S01]  /*af90*/  LDC R30, c[0x0][0x638] ;  /* 0x00018e00ff1e7b82 */ /* 0x000ea20000000800 */
[----:B------:R-:W-:Y:S01]  /*afa0*/  SHF.L.U32 R152, R7, R26, RZ ;  /* 0x0000001a07987219 */ /* 0x000fe200000006ff */
[----:B------:R-:W-:-:S06]  /*afb0*/  IMAD.MOV.U32 R4, RZ, RZ, R14 ;  /* 0x000000ffff047224 */ /* 0x000fcc00078e000e */
[----:B------:R-:W0:Y:S01]  /*afc0*/  LDC R31, c[0x0][0x610] ;  /* 0x00018400ff1f7b82 */ /* 0x000e220000000800 */
[----:B------:R-:W-:Y:S05]  /*afd0*/  @!P0 BRA `(.L_x_283) ;  /* 0x0000000000288947 */ /* 0x000fea0003800000 */
[----:B------:R-:W4:Y:S02]  /*afe0*/  LDC R3, c[0x0][0x64c] ;  /* 0x00019300ff037b82 */ /* 0x000f240000000800 */
[----:B----4-:R-:W-:-:S05]  /*aff0*/  IADD3 R3, P0, R14, R3, RZ ;  /* 0x000000030e037210 */ /* 0x010fca0007f1e0ff */
[----:B------:R-:W-:-:S04]  /*b000*/  IMAD.X R11, RZ, RZ, R5, P0 ;  /* 0x000000ffff0b7224 */ /* 0x000fc800000e0605 */
[----:B------:R-:W-:-:S04]  /*b010*/  IMAD.WIDE.U32 R4, R11, R28, RZ ;  /* 0x0000001c0b047225 */ /* 0x000fc800078e00ff */
[----:B------:R-:W-:-:S04]  /*b020*/  IMAD.WIDE.U32 R6, P0, R3, R29, R4 ;  /* 0x0000001d03067225 */ /* 0x000fc80007800004 */
[----:B------:R-:W-:Y:S01]  /*b030*/  IMAD.WIDE.U32 R4, R3, R28, RZ ;  /* 0x0000001c03047225 */ /* 0x000fe200078e00ff */
[----:B------:R-:W-:-:S03]  /*b040*/  MOV R8, R7 ;  /* 0x0000000700087202 */ /* 0x000fc60000000f00 */
[----:B------:R-:W-:Y:S01]  /*b050*/  IMAD.X R9, RZ, RZ, RZ, P0 ;  /* 0x000000ffff097224 */ /* 0x000fe200000e06ff */
[----:B------:R-:W-:-:S05]  /*b060*/  IADD3 RZ, P0, R5, R6, RZ ;  /* 0x0000000605ff7210 */ /* 0x000fca0007f1e0ff */
[----:B------:R-:W-:-:S08]  /*b070*/  IMAD.WIDE.U32.X R4, R11, R29, R8, P0 ;  /* 0x0000001d0b047225 */ /* 0x000fd000000e0408 */
.L_x_283:
[----:B------:R-:W-:Y:S01]  /*b080*/  ISETP.NE.AND P0, PT, R2, 0x1, PT ;  /* 0x000000010200780c */ /* 0x000fe20003f05270 */
[----:B0-----:R-:W-:Y:S01]  /*b090*/  VIADD R7, R20, 0xffffffff ;  /* 0xffffffff14077836 */ /* 0x001fe20000000000 */
[----:B-1-3--:R-:W-:Y:S01]  /*b0a0*/  SHF.R.U64 R0, R4, R27, R5 ;  /* 0x0000001b04007219 */ /* 0x00afe20000001205 */
[----:B------:R-:W-:Y:S01]  /*b0b0*/  IMAD.MOV R13, RZ, RZ, -R13 ;  /* 0x000000ffff0d7224 */ /* 0x000fe200078e0a0d */
[----:B------:R-:W-:Y:S01]  /*b0c0*/  LOP3.LUT R5, R10, R25, RZ, 0xc0, !PT ;  /* 0x000000190a057212 */ /* 0x000fe200078ec0ff */
[----:B------:R-:W-:Y:S02]  /*b0d0*/  IMAD.MOV.U32 R4, RZ, RZ, 0x1 ;  /* 0x00000001ff047424 */ /* 0x000fe400078e00ff */
[----:B------:R-:W-:Y:S02]  /*b0e0*/  IMAD.MOV R3, RZ, RZ, -R0 ;  /* 0x000000ffff037224 */ /* 0x000fe400078e0a00 */
[----:B------:R-:W-:Y:S01]  /*b0f0*/  IMAD R152, R152, R0, R5 ;  /* 0x0000000098987224 */ /* 0x000fe200078e0205 */
[----:B------:R-:W-:Y:S01]  /*b100*/  LOP3.LUT R5, R12, R7, RZ, 0xc0, !PT ;  /* 0x000000070c057212 */ /* 0x000fe200078ec0ff */
[----:B--2---:R-:W-:-:S02]  /*b110*/  IMAD R0, R3, R30, R14 ;  /* 0x0000001e03007224 */ /* 0x004fc400078e020e */
[----:B------:R-:W-:Y:S02]  /*b120*/  @P0 IMAD R21, R15, R13, R24 ;  /* 0x0000000d0f150224 */ /* 0x000fe400078e0218 */
[----:B------:R-:W-:Y:S01]  /*b130*/  IMAD R3, R0, R20, R5 ;  /* 0x0000001400037224 */ /* 0x000fe200078e0205 */
[----:B------:R-:W-:Y:S01]  /*b140*/  PRMT R0, R4, 0x7610, R0 ;  /* 0x0000761004007816 */ /* 0x000fe20000000000 */
[----:B------:R-:W-:-:S05]  /*b150*/  IMAD R152, R152, R31, R21 ;  /* 0x0000001f98987224 */ /* 0x000fca00078e0215 */
[----:B------:R-:W-:Y:S02]  /*b160*/  SEL R153, R3, R152, !P0 ;  /* 0x0000009803997207 */ /* 0x000fe40004000000 */
[----:B------:R-:W-:-:S07]  /*b170*/  SEL R152, R152, R3, !P0 ;  /* 0x0000000398987207 */ /* 0x000fce0004000000 */
.L_x_281:
[----:B------:R-:W-:-:S13]  /*b180*/  LOP3.LUT P0, RZ, R0, 0xff, RZ, 0xc0, !PT ;  /* 0x000000ff00ff7812 */ /* 0x000fda000780c0ff */
[----:B------:R-:W-:Y:S05]  /*b190*/  @P0 BRA `(.L_x_284) ;  /* 0xffffff5c00540947 */ /* 0x000fea000383ffff */
[----:B------:R-:W-:Y:S05]  /*b1a0*/  EXIT ;  /* 0x000000000000794d */ /* 0x000fea0003800000 */
.L_x_3:
[----:B0-----:R-:W-:Y:S01]  /*b1b0*/  ULDC.64 UR4, c[0x0][0x650] ;  /* 0x0001940000047ab9 */ /* 0x001fe20000000a00 */
        /* <DEDUP_REMOVED lines=8> */
[----:B------:R-:W-:Y:S01]  /*b240*/  MOV R10, R16 ;  /* 0x00000010000a7202 */ /* 0x000fe20000000f00 */
[----:B------:R-:W-:-:S06]  /*b250*/  IMAD.MOV.U32 R11, RZ, RZ, R17 ;  /* 0x000000ffff0b7224 */ /* 0x000fcc00078e0011 */
        /* <DEDUP_REMOVED lines=15> */
.L_x_286:
[--C-:B------:R-:W-:Y:S01]  /*b350*/  SHF.R.U64 R12, R10, R14, R11.reuse ;  /* 0x0000000e0a0c7219 */ /* 0x100fe2000000120b */
[----:B------:R-:W0:Y:S01]  /*b360*/  LDC R22, c[0x0][0x618] ;  /* 0x00018600ff167b82 */ /* 0x000e220000000800 */
[----:B------:R-:W-:Y:S01]  /*b370*/  I2FP.F32.U32 R6, R4 ;  /* 0x0000000400067245 */ /* 0x000fe20000201000 */
[----:B------:R-:W-:Y:S01]  /*b380*/  ULDC UR4, c[0x0][0x150] ;  /* 0x0000540000047ab9 */ /* 0x000fe20000000800 */
[----:B------:R-:W-:Y:S02]  /*b390*/  SHF.R.U32.HI R5, RZ, R14, R11 ;  /* 0x0000000eff057219 */ /* 0x000fe4000001160b */
[----:B------:R-:W-:Y:S01]  /*b3a0*/  IADD3 R9, P0, RZ, -R12, RZ ;  /* 0x8000000cff097210 */ /* 0x000fe20007f1e0ff */
[----:B------:R-:W-:Y:S01]  /*b3b0*/  FMUL R11, R6, UR4 ;  /* 0x00000004060b7c20 */ /* 0x000fe20008400000 */
[----:B------:R-:W-:Y:S01]  /*b3c0*/  ULDC UR4, c[0x0][0x154] ;  /* 0x0000550000047ab9 */ /* 0x000fe20000000800 */
[----:B------:R-:W1:Y:S02]  /*b3d0*/  LDC.64 R24, c[0x0][0x640] ;  /* 0x00019000ff187b82 */ /* 0x000e640000000a00 */
[----:B------:R-:W-:-:S02]  /*b3e0*/  IMAD.X R5, RZ, RZ, ~R5, P0 ;  /* 0x000000ffff057224 */ /* 0x000fc400000e0e05 */
[----:B------:R-:W2:Y:S01]  /*b3f0*/  F2I.U32.TRUNC.NTZ R11, R11 ;  /* 0x0000000b000b7305 */ /* 0x000ea2000020f000 */
[----:B------:R-:W-:-:S03]  /*b400*/  IMAD.WIDE.U32 R6, R9, R20, R16 ;  /* 0x0000001409067225 */ /* 0x000fc600078e0010 */
[----:B------:R-:W3:Y:S01]  /*b410*/  LDC R13, c[0x0][0x144] ;  /* 0x00005100ff0d7b82 */ /* 0x000ee20000000800 */
[----:B------:R-:W-:-:S04]  /*b420*/  IMAD R8, R5, R20, RZ ;  /* 0x0000001405087224 */ /* 0x000fc800078e02ff */
[----:B------:R-:W-:Y:S01]  /*b430*/  IMAD R5, R9, R21, R8 ;  /* 0x0000001509057224 */ /* 0x000fe200078e0208 */
[----:B------:R-:W-:Y:S02]  /*b440*/  MOV R8, 0xffffffff ;  /* 0xffffffff00087802 */ /* 0x000fe40000000f00 */
[----:B------:R-:W4:Y:S01]  /*b450*/  LDC R14, c[0x0][0x608] ;  /* 0x00018200ff0e7b82 */ /* 0x000f220000000800 */
[----:B------:R-:W-:Y:S01]  /*b460*/  IMAD.IADD R5, R7, 0x1, R5 ;  /* 0x0000000107057824 */ /* 0x000fe200078e0205 */
[----:B------:R-:W-:-:S04]  /*b470*/  I2FP.F32.U32 R7, R3 ;  /* 0x0000000300077245 */ /* 0x000fc80000201000 */
[-C--:B0-----:R-:W-:Y:S01]  /*b480*/  SHF.R.U64 R10, R6, R22.reuse, R5 ;  /* 0x00000016060a7219 */ /* 0x081fe20000001205 */
[----:B--2---:R-:W-:Y:S01]  /*b490*/  IMAD.MOV R6, RZ, RZ, -R11 ;  /* 0x000000ffff067224 */ /* 0x004fe200078e0a0b */
[----:B------:R-:W0:Y:S01]  /*b4a0*/  LDC R9, c[0x0][0x658] ;  /* 0x00019600ff097b82 */ /* 0x000e220000000800 */
[----:B-1----:R-:W-:Y:S01]  /*b4b0*/  ISETP.NE.U32.AND P0, PT, R24, RZ, PT ;  /* 0x000000ff1800720c */ /* 0x002fe20003f05070 */
[----:B------:R-:W-:Y:S01]  /*b4c0*/  FMUL R7, R7, UR4 ;  /* 0x0000000407077c20 */ /* 0x000fe20008400000 */
[----:B------:R-:W-:Y:S02]  /*b4d0*/  SHF.R.U32.HI R5, RZ, R22, R5 ;  /* 0x00000016ff057219 */ /* 0x000fe40000011605 */
[----:B------:R-:W-:-:S03]  /*b4e0*/  ISETP.NE.AND.EX P0, PT, R25, RZ, PT, P0 ;  /* 0x000000ff1900720c */ /* 0x000fc60003f05300 */
[----:B------:R-:W1:Y:S01]  /*b4f0*/  LDC R20, c[0x0][0x148] ;  /* 0x00005200ff147b82 */ /* 0x000e620000000800 */
[----:B---3--:R-:W-:Y:S02]  /*b500*/  IMAD R23, R13, R6, R4 ;  /* 0x000000060d177224 */ /* 0x008fe400078e0204 */
[----:B------:R-:W-:-:S05]  /*b510*/  IMAD.MOV.U32 R6, RZ, RZ, 0x1 ;  /* 0x00000001ff067424 */ /* 0x000fca00078e00ff */
[----:B------:R-:W2:Y:S01]  /*b520*/  LDC R21, c[0x0][0x600] ;  /* 0x00018000ff157b82 */ /* 0x000ea20000000800 */
[-CC-:B----4-:R-:W-:Y:S02]  /*b530*/  SHF.R.U64 R13, R10, R14.reuse, R5.reuse ;  /* 0x0000000e0a0d7219 */ /* 0x190fe40000001205 */
[----:B------:R-:W-:Y:S02]  /*b540*/  SHF.R.U32.HI R4, RZ, R14, R5 ;  /* 0x0000000eff047219 */ /* 0x000fe40000011605 */
[----:B------:R3:W4:Y:S03]  /*b550*/  F2I.U32.TRUNC.NTZ R14, R7 ;  /* 0x00000007000e7305 */ /* 0x000726000020f000 */
[----:B------:R-:W1:Y:S01]  /*b560*/  LDC R26, c[0x0][0x648] ;  /* 0x00019200ff1a7b82 */ /* 0x000e620000000800 */
[-C--:B0-----:R-:W-:Y:S02]  /*b570*/  SHF.R.U64 R15, R13, R9.reuse, R4 ;  /* 0x000000090d0f7219 */ /* 0x081fe40000001204 */
[----:B------:R-:W-:-:S02]  /*b580*/  SHF.L.U32 R8, R8, R9, RZ ;  /* 0x0000000908087219 */ /* 0x000fc400000006ff */
[-C--:B------:R-:W-:Y:S01]  /*b590*/  SHF.R.U32.HI R5, RZ, R9.reuse, R4 ;  /* 0x00000009ff057219 */ /* 0x080fe20000011604 */
[----:B------:R-:W-:Y:S01]  /*b5a0*/  IMAD.MOV.U32 R4, RZ, RZ, R15 ;  /* 0x000000ffff047224 */ /* 0x000fe200078e000f */
[----:B------:R-:W-:Y:S01]  /*b5b0*/  SHF.L.U32 R22, R6, R9, RZ ;  /* 0x0000000906167219 */ /* 0x000fe200000006ff */
[----:B------:R-:W0:Y:S01]  /*b5c0*/  LDC R27, c[0x0][0x638] ;  /* 0x00018e00ff1b7b82 */ /* 0x000e220000000800 */
[----:B------:R-:W-:-:S07]  /*b5d0*/  LOP3.LUT R28, RZ, R8, RZ, 0x33, !PT ;  /* 0x00000008ff1c7212 */ /* 0x000fce00078e33ff */
        /* <DEDUP_REMOVED lines=12> */
.L_x_287:
[----:B------:R-:W-:Y:S01]  /*b6a0*/  ISETP.NE.AND P0, PT, R2, 0x1, PT ;  /* 0x000000010200780c */ /* 0x000fe20003f05270 */
[----:B--2---:R-:W-:Y:S01]  /*b6b0*/  VIADD R7, R21, 0xffffffff ;  /* 0xffffffff15077836 */ /* 0x004fe20000000000 */
[----:B-1----:R-:W-:Y:S01]  /*b6c0*/  SHF.R.U64 R5, R4, R26, R5 ;  /* 0x0000001a04057219 */ /* 0x002fe20000001205 */
[----:B------:R-:W-:Y:S01]  /*b6d0*/  IMAD.MOV R14, RZ, RZ, -R14 ;  /* 0x000000ffff0e7224 */ /* 0x000fe200078e0a0e */
[----:B------:R-:W-:Y:S01]  /*b6e0*/  LOP3.LUT R4, R13, R28, RZ, 0xc0, !PT ;  /* 0x0000001c0d047212 */ /* 0x000fe200078ec0ff */
[----:B------:R-:W-:Y:S01]  /*b6f0*/  IMAD.MOV.U32 R8, RZ, RZ, R12 ;  /* 0x000000ffff087224 */ /* 0x000fe200078e000c */
[----:B------:R-:W-:Y:S02]  /*b700*/  IADD3 R6, -R5, RZ, RZ ;  /* 0x000000ff05067210 */ /* 0x000fe40007ffe1ff */
[----:B------:R-:W-:Y:S01]  /*b710*/  LOP3.LUT R10, R10, R7, RZ, 0xc0, !PT ;  /* 0x000000070a0a7212 */ /* 0x000fe200078ec0ff */
[----:B------:R-:W-:-:S04]  /*b720*/  IMAD R4, R22, R5, R4 ;  /* 0x0000000516047224 */ /* 0x000fc800078e0204 */
[----:B------:R-:W-:Y:S02]  /*b730*/  @P0 IMAD R23, R20, R14, R3 ;  /* 0x0000000e14170224 */ /* 0x000fe400078e0203 */
[----:B0-----:R-:W-:Y:S02]  /*b740*/  IMAD R3, R6, R27, R15 ;  /* 0x0000001b06037224 */ /* 0x001fe400078e020f */
[----:B------:R-:W-:Y:S02]  /*b750*/  IMAD R7, R4, R29, R23 ;  /* 0x0000001d04077224 */ /* 0x000fe400078e0217 */
[----:B------:R-:W-:Y:S02]  /*b760*/  IMAD R4, R3, R21, R10 ;  /* 0x0000001503047224 */ /* 0x000fe400078e020a */
[----:B------:R-:W-:-:S03]  /*b770*/  IMAD.MOV.U32 R6, RZ, RZ, 0x1 ;  /* 0x00000001ff067424 */ /* 0x000fc600078e00ff */
[----:B------:R-:W-:Y:S02]  /*b780*/  SEL R9, R4, R7, !P0 ;  /* 0x0000000704097207 */ /* 0x000fe40004000000 */
[----:B------:R-:W-:-:S07]  /*b790*/  SEL R7, R7, R4, !P0 ;  /* 0x0000000407077207 */ /* 0x000fce0004000000 */
.L_x_285:
[----:B------:R-:W-:-:S08]  /*b7a0*/  NOP ;  /* 0x0000000000007918 */ /* 0x000fd00000000000 */
[----:B------:R-:W0:-:S00]  /*b7b0*/  USETMAXREG.DEALLOC.CTAPOOL 0x28 ;  /* 0x00000028000079c8 */ /* 0x000e0000080e0500 */
[----:B0-----:R-:W-:-:S13]  /*b7c0*/  ISETP.NE.AND P0, PT, R0, RZ, PT ;  /* 0x000000ff0000720c */ /* 0x001fda0003f05270 */
[----:B------:R-:W-:Y:S05]  /*b7d0*/  @P0 EXIT ;  /* 0x000000000000094d */ /* 0x000fea0003800000 */
[----:B------:R-:W-:Y:S01]  /*b7e0*/  LOP3.LUT P0, RZ, R6, 0xff, RZ, 0xc0, !PT ;  /* 0x000000ff06ff7812 */ /* 0x000fe2000780c0ff */
[----:B------:R-:W-:Y:S02]  /*b7f0*/  IMAD.MOV.U32 R3, RZ, RZ, 0x1 ;  /* 0x00000001ff037424 */ /* 0x000fe400078e00ff */
[----:B------:R-:W-:-:S10]  /*b800*/  IMAD.MOV.U32 R0, RZ, RZ, RZ ;  /* 0x000000ffff007224 */ /* 0x000fd400078e00ff */
[----:B------:R-:W-:Y:S05]  /*b810*/  @!P0 BRA `(.L_x_288) ;  /* 0x0000000c00648947 */ /* 0x000fea0003800000 */
[----:B------:R-:W0:Y:S01]  /*b820*/  LDC R0, c[0x0][0x28c] ;  /* 0x0000a300ff007b82 */ /* 0x000e220000000800 */
[----:B------:R-:W-:Y:S01]  /*b830*/  ULDC UR5, c[0x0][0x658] ;  /* 0x0001960000057ab9 */ /* 0x000fe20000000800 */
[----:B------:R-:W-:Y:S01]  /*b840*/  UMOV UR7, 0xffffffff ;  /* 0xffffffff00077882 */ /* 0x000fe20000000000 */
[----:B------:R-:W-:Y:S01]  /*b850*/  ULDC UR6, c[0x0][0xc] ;  /* 0x0000030000067ab9 */ /* 0x000fe20000000800 */
[----:B------:R-:W-:Y:S01]  /*b860*/  USHF.L.U32 UR9, UR7, UR5, URZ ;  /* 0x0000000507097299 */ /* 0x000fe2000800063f */
[C---:B------:R-:W-:Y:S01]  /*b870*/  LOP3.LUT P2, RZ, R18.reuse, 0x7f, RZ, 0xc0, !PT ;  /* 0x0000007f12ff7812 */ /* 0x040fe2000784c0ff */
[----:B------:R-:W-:Y:S01]  /*b880*/  UMOV UR8, 0x1 ;  /* 0x0000000100087882 */ /* 0x000fe20000000000 */
[----:B------:R-:W-:Y:S01]  /*b890*/  ULDC UR7, c[0x0][0x10] ;  /* 0x0000040000077ab9 */ /* 0x000fe20000000800 */
[----:B------:R-:W-:Y:S01]  /*b8a0*/  LOP3.LUT P0, RZ, R18, 0x1f, RZ, 0xc0, !PT ;  /* 0x0000001f12ff7812 */ /* 0x000fe2000780c0ff */
[----:B------:R-:W-:Y:S01]  /*b8b0*/  UIMAD.WIDE.U32 UR6, UR6, UR7, URZ ;  /* 0x00000007060672a5 */ /* 0x000fe2000f8e003f */
[----:B------:R-:W-:Y:S01]  /*b8c0*/  BSSY B0, `(.L_x_288) ;  /* 0x00000ce000007945 */ /* 0x000fe20003800000 */
[----:B------:R-:W-:Y:S01]  /*b8d0*/  USHF.L.U32 UR5, UR8, UR5, URZ ;  /* 0x0000000508057299 */ /* 0x000fe2000800063f */
[----:B------:R-:W-:Y:S01]  /*b8e0*/  IMAD.MOV.U32 R11, RZ, RZ, 0x1 ;  /* 0x00000001ff0b7424 */ /* 0x000fe200078e00ff */
[----:B------:R-:W-:Y:S01]  /*b8f0*/  LOP3.LUT R18, R19, 0x2, RZ, 0xfc, !PT ;  /* 0x0000000213127812 */ /* 0x000fe200078efcff */
[----:B------:R-:W-:Y:S01]  /*b900*/  ULDC UR8, c[0x0][0x14] ;  /* 0x0000050000087ab9 */ /* 0x000fe20000000800 */
[----:B------:R-:W-:Y:S01]  /*b910*/  PLOP3.LUT P0, PT, P0, P2, PT, 0x8a, 0x0 ;  /* 0x000000000000781c */ /* 0x000fe20000705172 */
[----:B------:R-:W-:-:S02]  /*b920*/  UIMAD.WIDE.U32 UR30, UR6, UR8, URZ ;  /* 0x00000008061e72a5 */ /* 0x000fc4000f8e003f */
[----:B------:R-:W-:Y:S01]  /*b930*/  UIMAD UR7, UR7, UR8, URZ ;  /* 0x00000008070772a4 */ /* 0x000fe2000f8e023f */
[----:B------:R-:W-:Y:S01]  /*b940*/  ULDC UR4, c[0x0][0x600] ;  /* 0x0001800000047ab9 */ /* 0x000fe20000000800 */
[----:B------:R-:W-:Y:S02]  /*b950*/  ULOP3.LUT UR6, URZ, UR9, URZ, 0x33, !UPT ;  /* 0x000000093f067292 */ /* 0x000fe4000f8e333f */
[----:B------:R-:W-:Y:S01]  /*b960*/  UIADD3 UR4, UR4, -0x1, URZ ;  /* 0xffffffff04047890 */ /* 0x000fe2000fffe03f */
[----:B0-----:R-:W-:Y:S01]  /*b970*/  VIADD R0, R0, 0x7f ;  /* 0x0000007f00007836 */ /* 0x001fe20000000000 */
[----:B------:R-:W-:Y:S01]  /*b980*/  UIADD3 UR7, UR31, UR7, URZ ;  /* 0x000000071f077290 */ /* 0x000fe2000fffe03f */
[----:B------:R-:W-:-:S03]  /*b990*/  ULDC.64 UR38, c[0x0][0x198] ;  /* 0x0000660000267ab9 */ /* 0x000fc60000000a00 */
[----:B------:R-:W-:-:S04]  /*b9a0*/  SHF.R.S32.HI R3, RZ, 0x1f, R0 ;  /* 0x0000001fff037819 */ /* 0x000fc80000011400 */
[----:B------:R-:W-:Y:S02]  /*b9b0*/  LEA.HI R3, R3, R0, RZ, 0x7 ;  /* 0x0000000003037211 */ /* 0x000fe400078f38ff */
[----:B------:R-:W-:Y:S02]  /*b9c0*/  MOV R0, RZ ;  /* 0x000000ff00007202 */ /* 0x000fe40000000f00 */
[----:B------:R-:W-:Y:S01]  /*b9d0*/  SHF.R.S32.HI R13, RZ, 0x7, R3 ;  /* 0x00000007ff0d7819 */ /* 0x000fe20000011403 */
[----:B------:R-:W-:-:S04]  /*b9e0*/  IMAD.MOV.U32 R3, RZ, RZ, 0x1 ;  /* 0x00000001ff037424 */ /* 0x000fc800078e00ff */
[----:B------:R-:W-:-:S07]  /*b9f0*/  VIADD R10, R13, 0x1 ;  /* 0x000000010d0a7836 */ /* 0x000fce0000000000 */
.L_x_300:
[----:B------:R-:W-:-:S03]  /*ba00*/  UMOV UR8, 0xffffffff ;  /* 0xffffffff00087882 */ /* 0x000fc60000000000 */
[----:B------:R-:W-:Y:S05]  /*ba10*/  BRA.DIV UR8, `(.L_x_289) ;  /* 0x0000000e08887947 */ /* 0x000fea000b800000 */
[----:B------:R-:W-:-:S13]  /*ba20*/  ELECT P6, URZ, PT ;  /* 0x00000000003f782f */ /* 0x000fda00038c0000 */
.L_x_309:
[----:B------:R-:W0:Y:S01]  /*ba30*/  LDC R4, c[0x0][0x28c] ;  /* 0x0000a300ff047b82 */ /* 0x000e220000000800 */
[----:B------:R-:W-:Y:S01]  /*ba40*/  BSSY B1, `(.L_x_290) ;  /* 0x0000043000017945 */ /* 0x000fe20003800000 */
[----:B0-----:R-:W-:-:S13]  /*ba50*/  ISETP.LT.OR P6, PT, R4, 0x1, !P6 ;  /* 0x000000010400780c */ /* 0x001fda00077c1670 */
[----:B------:R-:W-:Y:S05]  /*ba60*/  @P6 BRA `(.L_x_291) ;  /* 0x0000000400006947 */ /* 0x000fea0003800000 */
[----:B------:R-:W-:Y:S02]  /*ba70*/  IMAD R14, R7, 0xc0, RZ ;  /* 0x000000c0070e7824 */ /* 0x000fe400078e02ff */
[----:B------:R-:W-:Y:S02]  /*ba80*/  IMAD.SHL.U32 R15, R9, 0x80, RZ ;  /* 0x00000080090f7824 */ /* 0x000fe400078e00ff */
[----:B------:R-:W-:Y:S02]  /*ba90*/  IMAD.MOV.U32 R20, RZ, RZ, RZ ;  /* 0x000000ffff147224 */ /* 0x000fe400078e00ff */
[----:B------:R-:W-:Y:S02]  /*baa0*/  IMAD.MOV.U32 R4, RZ, RZ, R10 ;  /* 0x000000ffff047224 */ /* 0x000fe400078e000a */
[----:B------:R-:W-:Y:S02]  /*bab0*/  IMAD.MOV.U32 R5, RZ, RZ, R3 ;  /* 0x000000ffff057224 */ /* 0x000fe400078e0003 */
[----:B------:R-:W-:-:S07]  /*bac0*/  IMAD.MOV.U32 R6, RZ, RZ, R0 ;  /* 0x000000ffff067224 */ /* 0x000fce00078e0000 */
.L_x_295:
[----:B------:R-:W0:Y:S01]  /*bad0*/  S2R R12, SR_CgaCtaId ;  /* 0x00000000000c7919 */ /* 0x000e220000008800 */
[----:B------:R-:W-:Y:S01]  /*bae0*/  MOV R7, 0x400 ;  /* 0x0000040000077802 */ /* 0x000fe20000000f00 */
[----:B------:R-:W1:Y:S03]  /*baf0*/  @!P2 LDC R9, c[0x0][0x500] ;  /* 0x00014000ff09ab82 */ /* 0x000e660000000800 */
[----:B0-----:R-:W-:Y:S02]  /*bb00*/  LEA R21, R12, R7, 0x18 ;  /* 0x000000070c157211 */ /* 0x001fe400078ec0ff */
[----:B------:R-:W-:-:S03]  /*bb10*/  SHF.L.U32 R7, R5, 0x1f, RZ ;  /* 0x0000001f05077819 */ /* 0x000fc600000006ff */
[----:B------:R-:W-:-:S04]  /*bb20*/  IMAD R12, R6, 0x8, R21 ;  /* 0x00000008060c7824 */ /* 0x000fc800078e0215 */
[----:B------:R-:W0:Y:S02]  /*bb30*/  SYNCS.PHASECHK.TRANS64.TRYWAIT P1, [R12+URZ+0x10], R7 ;  /* 0x000010070c0075a7 */ /* 0x000e24000802017f */
[----:B01----:R-:W-:Y:S05]  /*bb40*/  @!P1 BRA `(.L_x_292) ;  /* 0x0000000c005c9947 */ /* 0x003fea0003800000 */
.L_x_310:
[----:B0-----:R-:W-:Y:S01]  /*bb50*/  PRMT R7, R18, 0x9910, RZ ;  /* 0x0000991012077816 */ /* 0x001fe200000000ff */
[----:B------:R0:W-:Y:S03]  /*bb60*/  @!P2 SYNCS.ARRIVE.TRANS64 RZ, [R12+URZ], R9 ;  /* 0x000000090cffa9a7 */ /* 0x0001e6000800003f */
[----:B------:R-:W-:-:S13]  /*bb70*/  ISETP.NE.AND P1, PT, R7, 0x2, PT ;  /* 0x000000020700780c */ /* 0x000fda0003f25270 */
[----:B0-----:R-:W-:Y:S05]  /*bb80*/  @P1 BRA `(.L_x_293) ;  /* 0x0000000000041947 */ /* 0x001fea0003800000 */
[----:B------:R-:W-:Y:S01]  /*bb90*/  BPT.TRAP 0x1 ;  /* 0x000000040000795c */ /* 0x000fe20000300000 */
.L_x_293:
[----:B------:R-:W-:Y:S05]  /*bba0*/  @P0 BRA `(.L_x_294) ;  /* 0x0000000000040947 */ /* 0x000fea0003800000 */
[----:B------:R-:W-:Y:S01]  /*bbb0*/  BPT.TRAP 0x1 ;  /* 0x000000040000795c */ /* 0x000fe20000300000 */
.L_x_294:
[C---:B------:R-:W-:Y:S01]  /*bbc0*/  IMAD R7, R6.reuse, 0xc000, R21 ;  /* 0x0000c00006077824 */ /* 0x040fe200078e0215 */
[----:B------:R-:W-:Y:S01]  /*bbd0*/  LEA R21, R6, R21, 0xf ;  /* 0x0000001506157211 */ /* 0x000fe200078e78ff */
[----:B------:R-:W-:Y:S01]  /*bbe0*/  VIADD R4, R4, 0xffffffff ;  /* 0xffffffff04047836 */ /* 0x000fe20000000000 */
[----:B------:R-:W-:Y:S01]  /*bbf0*/  R2UR UR34, R20 ;  /* 0x00000000142272ca */ /* 0x000fe200000e0000 */
[----:B------:R-:W-:Y:S01]  /*bc00*/  UIADD3 UR14, UP0, UR38, 0xf0, URZ ;  /* 0x000000f0260e7890 */ /* 0x000fe2000ff1e03f */
[----:B------:R-:W-:Y:S01]  /*bc10*/  R2UR UR24, R7 ;  /* 0x00000000071872ca */ /* 0x000fe200000e0000 */
[----:B------:R-:W-:Y:S01]  /*bc20*/  UIADD3 UR40, UP1, UR38, 0x1f0, URZ ;  /* 0x000001f026287890 */ /* 0x000fe2000ff3e03f */
[----:B------:R-:W-:Y:S01]  /*bc30*/  R2UR UR8, R21 ;  /* 0x00000000150872ca */ /* 0x000fe200000e0000 */
[----:B------:R-:W-:Y:S01]  /*bc40*/  UIADD3.X UR15, URZ, UR39, URZ, UP0, !UPT ;  /* 0x000000273f0f7290 */ /* 0x000fe200087fe43f */
[----:B------:R-:W-:Y:S01]  /*bc50*/  R2UR UR33, R12 ;  /* 0x000000000c2172ca */ /* 0x000fe200000e0000 */
[----:B------:R-:W-:Y:S01]  /*bc60*/  UIADD3.X UR41, URZ, UR39, URZ, UP1, !UPT ;  /* 0x000000273f297290 */ /* 0x000fe20008ffe43f */
[----:B------:R-:W-:Y:S01]  /*bc70*/  R2UR UR36, R8 ;  /* 0x00000000082472ca */ /* 0x000fe200000e0000 */
[----:B------:R-:W-:Y:S01]  /*bc80*/  VIADD R6, R6, 0x1 ;  /* 0x0000000106067836 */ /* 0x000fe20000000000 */
[----:B------:R-:W-:Y:S01]  /*bc90*/  R2UR UR35, R14 ;  /* 0x000000000e2372ca */ /* 0x000fe200000e0000 */
[----:B------:R-:W-:Y:S01]  /*bca0*/  UMOV UR22, 0x0 ;  /* 0x0000000000167882 */ /* 0x000fe20000000000 */
[----:B------:R-:W-:Y:S01]  /*bcb0*/  R2UR UR19, R15 ;  /* 0x000000000f1372ca */ /* 0x000fe200000e0000 */
[----:B------:R-:W-:Y:S01]  /*bcc0*/  UIADD3 UR26, UR34, 0x40, URZ ;  /* 0x00000040221a7890 */ /* 0x000fe2000fffe03f */
[----:B------:R-:W-:Y:S01]  /*bcd0*/  ISETP.GT.AND P3, PT, R4, 0x1, PT ;  /* 0x000000010400780c */ /* 0x000fe20003f64270 */
[----:B------:R-:W-:Y:S01]  /*bce0*/  UIADD3 UR32, UR24, 0x100, URZ ;  /* 0x0000010018207890 */ /* 0x000fe2000fffe03f */
[----:B------:R-:W-:Y:S01]  /*bcf0*/  ISETP.NE.AND P1, PT, R6, 0x2, PT ;  /* 0x000000020600780c */ /* 0x000fe20003f25270 */
[----:B------:R-:W-:Y:S01]  /*bd00*/  UIADD3 UR24, UR24, 0x6100, URZ ;  /* 0x0000610018187890 */ /* 0x000fe2000fffe03f */
[----:B------:R-:W-:Y:S01]  /*bd10*/  VIADD R20, R20, 0x80 ;  /* 0x0000008014147836 */ /* 0x000fe20000000000 */
[----:B------:R-:W-:Y:S01]  /*bd20*/  UIADD3 UR16, UR8, 0x18100, URZ ;  /* 0x0001810008107890 */ /* 0x000fe2000fffe03f */
[----:B------:R-:W-:Y:S01]  /*bd30*/  SEL R12, RZ, 0x1, P1 ;  /* 0x00000001ff0c7807 */ /* 0x000fe20000800000 */
[----:B------:R-:W-:Y:S01]  /*bd40*/  UIADD3 UR8, UR8, 0x1c100, URZ ;  /* 0x0001c10008087890 */ /* 0x000fe2000fffe03f */
[----:B------:R-:W-:Y:S01]  /*bd50*/  SEL R6, R6, RZ, P1 ;  /* 0x000000ff06067207 */ /* 0x000fe20000800000 */
[----:B------:R-:W-:Y:S01]  /*bd60*/  UMOV UR23, 0x10000000 ;  /* 0x1000000000177882 */ /* 0x000fe20000000000 */
[----:B------:R-:W-:Y:S01]  /*bd70*/  UMOV UR25, UR33 ;  /* 0x0000002100197c82 */ /* 0x000fe20008000000 */
[----:B------:R-:W-:Y:S01]  /*bd80*/  UMOV UR28, UR36 ;  /* 0x00000024001c7c82 */ /* 0x000fe20008000000 */
[----:B------:R-:W-:Y:S01]  /*bd90*/  UMOV UR27, UR35 ;  /* 0x00000023001b7c82 */ /* 0x000fe20008000000 */
[----:B------:R-:W-:Y:S01]  /*bda0*/  UMOV UR17, UR33 ;  /* 0x0000002100117c82 */ /* 0x000fe20008000000 */
[----:B------:R-:W-:Y:S01]  /*bdb0*/  UMOV UR18, UR34 ;  /* 0x0000002200127c82 */ /* 0x000fe20008000000 */
[----:B------:R-:W-:Y:S01]  /*bdc0*/  UMOV UR20, UR36 ;  /* 0x0000002400147c82 */ /* 0x000fe20008000000 */
[----:B------:R0:W-:Y:S01]  /*bdd0*/  UTMALDG.3D [UR32], [UR14], desc[UR22] ;  /* 0x000016200e0075b4 */ /* 0x0001e20008011000 */
[----:B------:R-:W-:Y:S01]  /*bde0*/  UMOV UR9, UR33 ;  /* 0x0000002100097c82 */ /* 0x000fe20008000000 */
[----:B------:R-:W-:Y:S01]  /*bdf0*/  UMOV UR11, UR19 ;  /* 0x00000013000b7c82 */ /* 0x000fe20008000000 */
[----:B------:R-:W-:Y:S01]  /*be00*/  UMOV UR12, UR36 ;  /* 0x00000024000c7c82 */ /* 0x000fe20008000000 */
[----:B------:R-:W-:Y:S01]  /*be10*/  UMOV UR10, UR26 ;  /* 0x0000001a000a7c82 */ /* 0x000fe20008000000 */
[----:B------:R-:W-:Y:S01]  /*be20*/  LOP3.LUT R5, R5, R12, RZ, 0x3c, !PT ;  /* 0x0000000c05057212 */ /* 0x000fe200078e3cff */
[----:B------:R0:W-:Y:S01]  /*be30*/  UTMALDG.3D [UR24], [UR14], desc[UR22] ;  /* 0x000016180e0075b4 */ /* 0x0001e20008011000 */
[----:B------:R0:W-:Y:S01]  /*be40*/  UTMALDG.3D [UR16], [UR40], desc[UR22] ;  /* 0x00001610280075b4 */ /* 0x0001e20008011000 */
[----:B------:R0:W-:Y:S02]  /*be50*/  UTMALDG.3D [UR8], [UR40], desc[UR22] ;  /* 0x00001608280075b4 */ /* 0x0001e40008011000 */
[----:B0-----:R-:W-:Y:S05]  /*be60*/  @P3 BRA `(.L_x_295) ;  /* 0xfffffffc00183947 */ /* 0x001fea000383ffff */
.L_x_291:
[----:B------:R-:W-:Y:S05]  /*be70*/  BSYNC B1 ;  /* 0x0000000000017941 */ /* 0x000fea0003800000 */
.L_x_290:
[----:B------:R-:W-:Y:S01]  /*be80*/  LOP3.LUT P3, RZ, R11, 0xff, RZ, 0xc0, !PT ;  /* 0x000000ff0bff7812 */ /* 0x000fe2000786c0ff */
[----:B------:R-:W-:Y:S01]  /*be90*/  IMAD.IADD R0, R13, 0x1, R0 ;  /* 0x000000010d007824 */ /* 0x000fe200078e0200 */
[----:B------:R-:W-:Y:S01]  /*bea0*/  IADD3 R16, P4, R16, UR30, RZ ;  /* 0x0000001e10107c10 */ /* 0x000fe2000ff9e0ff */
[----:B------:R-:W-:Y:S01]  /*beb0*/  ULDC.64 UR8, c[0x0][0x650] ;  /* 0x0001940000087ab9 */ /* 0x000fe20000000a00 */
[----:B------:R-:W-:Y:S01]  /*bec0*/  BSSY B1, `(.L_x_296) ;  /* 0x000006b000017945 */ /* 0x000fe20003800000 */
[----:B------:R-:W-:Y:S01]  /*bed0*/  IMAD.MOV.U32 R7, RZ, RZ, -0x1 ;  /* 0xffffffffff077424 */ /* 0x000fe200078e00ff */
[----:B------:R-:W-:Y:S01]  /*bee0*/  SHF.R.U32.HI R4, RZ, 0x1, R0 ;  /* 0x00000001ff047819 */ /* 0x000fe20000011600 */
[----:B------:R-:W-:Y:S01]  /*bef0*/  IMAD.MOV.U32 R9, RZ, RZ, -0x1 ;  /* 0xffffffffff097424 */ /* 0x000fe200078e00ff */
[----:B------:R-:W-:Y:S01]  /*bf00*/  ISETP.GT.U32.AND P1, PT, R0, 0x1, PT ;  /* 0x000000010000780c */ /* 0x000fe20003f24070 */
[----:B------:R-:W-:Y:S01]  /*bf10*/  IMAD.MOV.U32 R8, RZ, RZ, -0x1 ;  /* 0xffffffffff087424 */ /* 0x000fe200078e00ff */
[----:B------:R-:W-:-:S02]  /*bf20*/  LOP3.LUT R4, R4, 0x1, RZ, 0xc0, !PT ;  /* 0x0000000104047812 */ /* 0x000fc400078ec0ff */
[----:B------:R-:W-:Y:S01]  /*bf30*/  ISETP.LT.U32.AND P1, PT, R13, 0x2, P1 ;  /* 0x000000020d00780c */ /* 0x000fe20000f21070 */
[----:B------:R-:W0:Y:S01]  /*bf40*/  @P3 S2R R6, SR_CgaCtaId ;  /* 0x0000000000063919 */ /* 0x000e220000008800 */
[----:B------:R-:W-:Y:S02]  /*bf50*/  @P3 MOV R5, 0x400 ;  /* 0x0000040000053802 */ /* 0x000fe40000000f00 */
[----:B------:R-:W-:Y:S02]  /*bf60*/  IADD3.X R17, R17, UR7, RZ, P4, !PT ;  /* 0x0000000711117c10 */ /* 0x000fe4000a7fe4ff */
[----:B------:R-:W-:Y:S02]  /*bf70*/  ISETP.GE.U32.AND P4, PT, R16, UR8, PT ;  /* 0x0000000810007c0c */ /* 0x000fe4000bf86070 */
[----:B------:R-:W-:Y:S02]  /*bf80*/  LOP3.LUT R0, R0, 0x1, RZ, 0xc0, !PT ;  /* 0x0000000100007812 */ /* 0x000fe400078ec0ff */
[----:B------:R-:W-:-:S02]  /*bf90*/  PRMT R11, RZ, 0x7610, R11 ;  /* 0x00007610ff0b7816 */ /* 0x000fc4000000000b */
[----:B0-----:R-:W-:-:S04]  /*bfa0*/  @P3 LEA R5, R6, R5, 0x18 ;  /* 0x0000000506053211 */ /* 0x001fc800078ec0ff */
[----:B------:R0:W-:Y:S01]  /*bfb0*/  @P3 SYNCS.ARRIVE.TRANS64.A1T0 RZ, [R5+URZ+0x38], RZ ;  /* 0x000038ff05ff39a7 */ /* 0x0001e2000810003f */
[----:B------:R-:W-:Y:S02]  /*bfc0*/  ISETP.NE.U32.AND P3, PT, R4, 0x1, PT ;  /* 0x000000010400780c */ /* 0x000fe40003f65070 */
[----:B------:R-:W-:Y:S02]  /*bfd0*/  SEL R4, RZ, 0x1, !P1 ;  /* 0x00000001ff047807 */ /* 0x000fe40004800000 */
[----:B------:R-:W-:Y:S02]  /*bfe0*/  ISETP.GE.U32.AND.EX P1, PT, R17, UR9, PT, P4 ;  /* 0x0000000911007c0c */ /* 0x000fe4000bf26140 */
[----:B------:R-:W-:-:S04]  /*bff0*/  ISETP.GT.U32.AND P3, PT, R13, 0x1, !P3 ;  /* 0x000000010d00780c */ /* 0x000fc80005f64070 */
[----:B0-----:R-:W-:-:S04]  /*c000*/  SEL R5, RZ, 0x1, !P3 ;  /* 0x00000001ff057807 */ /* 0x001fc80005800000 */
[--C-:B------:R-:W-:Y:S02]  /*c010*/  LOP3.LUT R3, R5, R3, R4.reuse, 0x96, !PT ;  /* 0x0000000305037212 */ /* 0x100fe400078e9604 */
[----:B------:R-:W-:Y:S01]  /*c020*/  PRMT R4, RZ, 0x7610, R4 ;  /* 0x00007610ff047816 */ /* 0x000fe20000000004 */
[----:B------:R-:W-:Y:S06]  /*c030*/  @P1 BRA `(.L_x_297) ;  /* 0x00000004004c1947 */ /* 0x000fec0003800000 */
[----:B------:R-:W-:Y:S01]  /*c040*/  ULDC.64 UR8, c[0x0][0x628] ;  /* 0x00018a0000087ab9 */ /* 0x000fe20000000a00 */
[----:B------:R-:W0:Y:S01]  /*c050*/  S2R R14, SR_CTAID.X ;  /* 0x00000000000e7919 */ /* 0x000e220000002500 */
[----:B------:R-:W-:Y:S01]  /*c060*/  ISETP.NE.U32.AND P1, PT, RZ, UR8, PT ;  /* 0x00000008ff007c0c */ /* 0x000fe2000bf25070 */
[----:B------:R-:W-:Y:S01]  /*c070*/  ULDC UR11, c[0x0][0x630] ;  /* 0x00018c00000b7ab9 */ /* 0x000fe20000000800 */
[----:B------:R-:W-:Y:S01]  /*c080*/  MOV R4, R16 ;  /* 0x0000001000047202 */ /* 0x000fe20000000f00 */
[----:B------:R-:W1:Y:S01]  /*c090*/  S2R R12, SR_CTAID.Y ;  /* 0x00000000000c7919 */ /* 0x000e620000002600 */
[----:B------:R-:W-:Y:S01]  /*c0a0*/  ISETP.NE.AND.EX P1, PT, RZ, UR9, PT, P1 ;  /* 0x00000009ff007c0c */ /* 0x000fe2000bf25310 */
[----:B------:R-:W-:-:S12]  /*c0b0*/  IMAD.MOV.U32 R5, RZ, RZ, R17 ;  /* 0x000000ffff057224 */ /* 0x000fd800078e0011 */
[----:B------:R-:W-:Y:S05]  /*c0c0*/  @!P1 BRA `(.L_x_298) ;  /* 0x0000000000289947 */ /* 0x000fea0003800000 */
[----:B------:R-:W-:Y:S02]  /*c0d0*/  ULDC UR10, c[0x0][0x634] ;  /* 0x00018d00000a7ab9 */ /* 0x000fe40000000800 */
[----:B------:R-:W-:-:S05]  /*c0e0*/  IADD3 R9, P1, R16, UR10, RZ ;  /* 0x0000000a10097c10 */ /* 0x000fca000ff3e0ff */
[----:B------:R-:W-:-:S04]  /*c0f0*/  IMAD.X R15, RZ, RZ, R17, P1 ;  /* 0x000000ffff0f7224 */ /* 0x000fc800008e0611 */
[----:B------:R-:W-:-:S04]  /*c100*/  IMAD.WIDE.U32 R6, R15, UR8, RZ ;  /* 0x000000080f067c25 */ /* 0x000fc8000f8e00ff */
[----:B------:R-:W-:-:S04]  /*c110*/  IMAD.WIDE.U32 R6, P1, R9, UR9, R6 ;  /* 0x0000000909067c25 */ /* 0x000fc8000f820006 */
[----:B------:R-:W-:-:S04]  /*c120*/  IMAD.WIDE.U32 R8, R9, UR8, RZ ;  /* 0x0000000809087c25 */ /* 0x000fc8000f8e00ff */
[----:B------:R-:W-:Y:S01]  /*c130*/  IMAD.X R5, RZ, RZ, RZ, P1 ;  /* 0x000000ffff057224 */ /* 0x000fe200008e06ff */
[----:B------:R-:W-:Y:S01]  /*c140*/  IADD3 RZ, P1, R9, R6, RZ ;  /* 0x0000000609ff7210 */ /* 0x000fe20007f3e0ff */
[----:B------:R-:W-:-:S04]  /*c150*/  IMAD.MOV.U32 R4, RZ, RZ, R7 ;  /* 0x000000ffff047224 */ /* 0x000fc800078e0007 */
[----:B------:R-:W-:-:S08]  /*c160*/  IMAD.WIDE.U32.X R4, R15, UR9, R4, P1 ;  /* 0x000000090f047c25 */ /* 0x000fd000088e0404 */
.L_x_298:
[--C-:B------:R-:W-:Y:S01]  /*c170*/  SHF.R.U64 R8, R4, UR11, R5.reuse ;  /* 0x0000000b04087c19 */ /* 0x100fe20008001205 */
[----:B------:R-:W-:Y:S01]  /*c180*/  ULDC.64 UR8, c[0x0][0x620] ;  /* 0x0001880000087ab9 */ /* 0x000fe20000000a00 */
[----:B------:R-:W-:Y:S01]  /*c190*/  SHF.R.U32.HI R4, RZ, UR11, R5 ;  /* 0x0000000bff047c19 */ /* 0x000fe20008011605 */
[----:B------:R-:W2:Y:S01]  /*c1a0*/  LDC R25, c[0x0][0x144] ;  /* 0x00005100ff197b82 */ /* 0x000ea20000000800 */
[----:B------:R-:W-:Y:S01]  /*c1b0*/  IADD3 R7, P1, RZ, -R8, RZ ;  /* 0x80000008ff077210 */ /* 0x000fe20007f3e0ff */
[----:B------:R-:W-:Y:S01]  /*c1c0*/  ULDC.64 UR12, c[0x0][0x640] ;  /* 0x00019000000c7ab9 */ /* 0x000fe20000000a00 */
[----:B0-----:R-:W-:Y:S01]  /*c1d0*/  I2FP.F32.U32 R9, R14 ;  /* 0x0000000e00097245 */ /* 0x001fe20000201000 */
[----:B------:R-:W-:Y:S02]  /*c1e0*/  ULDC UR10, c[0x0][0x608] ;  /* 0x00018200000a7ab9 */ /* 0x000fe40000000800 */
[----:B------:R-:W-:Y:S01]  /*c1f0*/  IMAD.X R4, RZ, RZ, ~R4, P1 ;  /* 0x000000ffff047224 */ /* 0x000fe200008e0e04 */
[----:B------:R-:W-:Y:S01]  /*c200*/  ISETP.NE.U32.AND P1, PT, RZ, UR12, PT ;  /* 0x0000000cff007c0c */ /* 0x000fe2000bf25070 */
[----:B------:R-:W0:Y:S02]  /*c210*/  LDC R21, c[0x0][0x148] ;  /* 0x00005200ff157b82 */ /* 0x000e240000000800 */
[----:B------:R-:W-:Y:S01]  /*c220*/  IMAD R6, R4, UR8, RZ ;  /* 0x0000000804067c24 */ /* 0x000fe2000f8e02ff */
[----:B------:R-:W-:Y:S01]  /*c230*/  ISETP.NE.AND.EX P1, PT, RZ, UR13, PT, P1 ;  /* 0x0000000dff007c0c */ /* 0x000fe2000bf25310 */
[----:B------:R-:W-:Y:S01]  /*c240*/  IMAD.WIDE.U32 R4, R7, UR8, R16 ;  /* 0x0000000807047c25 */ /* 0x000fe2000f8e0010 */
[----:B------:R-:W-:-:S03]  /*c250*/  ULDC UR8, c[0x0][0x150] ;  /* 0x0000540000087ab9 */ /* 0x000fc60000000800 */
[----:B------:R-:W-:Y:S02]  /*c260*/  IMAD R7, R7, UR9, R6 ;  /* 0x0000000907077c24 */ /* 0x000fe4000f8e0206 */
[----:B------:R-:W-:Y:S01]  /*c270*/  FMUL R6, R9, UR8 ;  /* 0x0000000809067c20 */ /* 0x000fe20008400000 */
[----:B------:R-:W-:Y:S01]  /*c280*/  ULDC UR8, c[0x0][0x618] ;  /* 0x0001860000087ab9 */ /* 0x000fe20000000800 */
[----:B------:R-:W-:Y:S01]  /*c290*/  ULDC UR9, c[0x0][0x154] ;  /* 0x0000550000097ab9 */ /* 0x000fe20000000800 */
[----:B------:R-:W-:-:S03]  /*c2a0*/  IMAD.IADD R5, R5, 0x1, R7 ;  /* 0x0000000105057824 */ /* 0x000fc600078e0207 */
[----:B------:R-:W3:Y:S02]  /*c2b0*/  F2I.U32.TRUNC.NTZ R6, R6 ;  /* 0x0000000600067305 */ /* 0x000ee4000020f000 */
[----:B------:R-:W-:Y:S02]  /*c2c0*/  SHF.R.U64 R9, R4, UR8, R5 ;  /* 0x0000000804097c19 */ /* 0x000fe40008001205 */
[----:B-1----:R-:W-:-:S05]  /*c2d0*/  I2FP.F32.U32 R4, R12 ;  /* 0x0000000c00047245 */ /* 0x002fca0000201000 */
[----:B------:R-:W-:Y:S01]  /*c2e0*/  FMUL R22, R4, UR9 ;  /* 0x0000000904167c20 */ /* 0x000fe20008400000 */
[----:B------:R-:W-:Y:S01]  /*c2f0*/  SHF.R.U32.HI R4, RZ, UR8, R5 ;  /* 0x00000008ff047c19 */ /* 0x000fe20008011605 */
[----:B------:R-:W-:-:S03]  /*c300*/  ULDC UR8, c[0x0][0x658] ;  /* 0x0001960000087ab9 */ /* 0x000fc60000000800 */
[--C-:B------:R-:W-:Y:S01]  /*c310*/  SHF.R.U32.HI R5, RZ, UR10, R4.reuse ;  /* 0x0000000aff057c19 */ /* 0x100fe20008011604 */
[----:B------:R-:W1:Y:S01]  /*c320*/  F2I.U32.TRUNC.NTZ R22, R22 ;  /* 0x0000001600167305 */ /* 0x000e62000020f000 */
[----:B------:R-:W-:Y:S01]  /*c330*/  SHF.R.U64 R20, R9, UR10, R4 ;  /* 0x0000000a09147c19 */ /* 0x000fe20008001204 */
[----:B---3--:R-:W-:Y:S01]  /*c340*/  IMAD.MOV R6, RZ, RZ, -R6 ;  /* 0x000000ffff067224 */ /* 0x008fe200078e0a06 */
[--C-:B------:R-:W-:Y:S02]  /*c350*/  SHF.R.U32.HI R23, RZ, UR8, R5.reuse ;  /* 0x00000008ff177c19 */ /* 0x100fe40008011605 */
[----:B------:R-:W-:Y:S01]  /*c360*/  SHF.R.U64 R15, R20, UR8, R5 ;  /* 0x00000008140f7c19 */ /* 0x000fe20008001205 */
[----:B--2---:R-:W-:Y:S02]  /*c370*/  IMAD R14, R25, R6, R14 ;  /* 0x00000006190e7224 */ /* 0x004fe400078e020e */
[----:B------:R-:W-:Y:S01]  /*c380*/  IMAD.MOV.U32 R5, RZ, RZ, R23 ;  /* 0x000000ffff057224 */ /* 0x000fe200078e0017 */
[----:B------:R-:W-:Y:S01]  /*c390*/  MOV R4, R15 ;  /* 0x0000000f00047202 */ /* 0x000fe20000000f00 */
[----:B------:R-:W-:Y:S06]  /*c3a0*/  @!P1 BRA `(.L_x_299) ;  /* 0x0000000000289947 */ /* 0x000fec0003800000 */
[----:B------:R-:W-:Y:S02]  /*c3b0*/  ULDC UR8, c[0x0][0x64c] ;  /* 0x0001930000087ab9 */ /* 0x000fe40000000800 */
[----:B------:R-:W-:-:S05]  /*c3c0*/  IADD3 R5, P1, R15, UR8, RZ ;  /* 0x000000080f057c10 */ /* 0x000fca000ff3e0ff */
[----:B------:R-:W-:-:S04]  /*c3d0*/  IMAD.X R23, RZ, RZ, R23, P1 ;  /* 0x000000ffff177224 */ /* 0x000fc800008e0617 */
[----:B------:R-:W-:-:S04]  /*c3e0*/  IMAD.WIDE.U32 R6, R23, UR12, RZ ;  /* 0x0000000c17067c25 */ /* 0x000fc8000f8e00ff */
[----:B------:R-:W-:-:S04]  /*c3f0*/  IMAD.WIDE.U32 R6, P1, R5, UR13, R6 ;  /* 0x0000000d05067c25 */ /* 0x000fc8000f820006 */
[----:B------:R-:W-:-:S04]  /*c400*/  IMAD.WIDE.U32 R4, R5, UR12, RZ ;  /* 0x0000000c05047c25 */ /* 0x000fc8000f8e00ff */
[----:B------:R-:W-:Y:S01]  /*c410*/  IMAD.MOV.U32 R4, RZ, RZ, R7 ;  /* 0x000000ffff047224 */ /* 0x000fe200078e0007 */
[----:B------:R-:W-:Y:S01]  /*c420*/  IADD3 RZ, P3, R5, R6, RZ ;  /* 0x0000000605ff7210 */ /* 0x000fe20007f7e0ff */
[----:B------:R-:W-:-:S04]  /*c430*/  IMAD.X R5, RZ, RZ, RZ, P1 ;  /* 0x000000ffff057224 */ /* 0x000fc800008e06ff */
[----:B------:R-:W-:-:S08]  /*c440*/  IMAD.WIDE.U32.X R4, R23, UR13, R4, P3 ;  /* 0x0000000d17047c25 */ /* 0x000fd000098e0404 */
.L_x_299:
[----:B------:R-:W-:Y:S01]  /*c450*/  ISETP.NE.AND P1, PT, R2, 0x1, PT ;  /* 0x000000010200780c */ /* 0x000fe20003f25270 */
[----:B------:R-:W-:Y:S01]  /*c460*/  ULDC UR8, c[0x0][0x648] ;  /* 0x0001920000087ab9 */ /* 0x000fe20000000800 */
[----:B------:R-:W-:Y:S01]  /*c470*/  LOP3.LUT R20, R20, UR6, RZ, 0xc0, !PT ;  /* 0x0000000614147c12 */ /* 0x000fe2000f8ec0ff */
[----:B-1----:R-:W-:Y:S01]  /*c480*/  IMAD.MOV R22, RZ, RZ, -R22 ;  /* 0x000000ffff167224 */ /* 0x002fe200078e0a16 */
[----:B------:R-:W-:Y:S01]  /*c490*/  SHF.R.U64 R5, R4, UR8, R5 ;  /* 0x0000000804057c19 */ /* 0x000fe20008001205 */
[----:B------:R-:W-:Y:S01]  /*c4a0*/  ULDC UR8, c[0x0][0x638] ;  /* 0x00018e0000087ab9 */ /* 0x000fe20000000800 */
[----:B------:R-:W-:Y:S01]  /*c4b0*/  LOP3.LUT R6, R9, UR4, RZ, 0xc0, !PT ;  /* 0x0000000409067c12 */ /* 0x000fe2000f8ec0ff */
[----:B------:R-:W-:Y:S02]  /*c4c0*/  ULDC UR9, c[0x0][0x610] ;  /* 0x0001840000097ab9 */ /* 0x000fe40000000800 */
[----:B------:R-:W-:Y:S02]  /*c4d0*/  IMAD.MOV R4, RZ, RZ, -R5 ;  /* 0x000000ffff047224 */ /* 0x000fe400078e0a05 */
[----:B------:R-:W-:-:S02]  /*c4e0*/  IMAD R5, R5, UR5, R20 ;  /* 0x0000000505057c24 */ /* 0x000fc4000f8e0214 */
[----:B0-----:R-:W-:Y:S02]  /*c4f0*/  @P1 IMAD R14, R21, R22, R12 ;  /* 0x00000016150e1224 */ /* 0x001fe400078e020c */
[----:B------:R-:W-:Y:S01]  /*c500*/  IMAD R15, R4, UR8, R15 ;  /* 0x00000008040f7c24 */ /* 0x000fe2000f8e020f */
[----:B------:R-:W-:Y:S01]  /*c510*/  ULDC UR8, c[0x0][0x600] ;  /* 0x0001800000087ab9 */ /* 0x000fe20000000800 */
[----:B------:R-:W-:Y:S02]  /*c520*/  IMAD R14, R5, UR9, R14 ;  /* 0x00000009050e7c24 */ /* 0x000fe4000f8e020e */
[----:B------:R-:W-:Y:S02]  /*c530*/  IMAD R15, R15, UR8, R6 ;  /* 0x000000080f0f7c24 */ /* 0x000fe4000f8e0206 */
[----:B------:R-:W-:-:S03]  /*c540*/  IMAD.MOV.U32 R4, RZ, RZ, 0x1 ;  /* 0x00000001ff047424 */ /* 0x000fc600078e00ff */
[----:B------:R-:W-:Y:S02]  /*c550*/  SEL R9, R15, R14, !P1 ;  /* 0x0000000e0f097207 */ /* 0x000fe40004800000 */
[----:B------:R-:W-:-:S07]  /*c560*/  SEL R7, R14, R15, !P1 ;  /* 0x0000000f0e077207 */ /* 0x000fce0004800000 */
.L_x_297:
[----:B------:R-:W-:Y:S05]  /*c570*/  BSYNC B1 ;  /* 0x0000000000017941 */ /* 0x000fea0003800000 */
.L_x_296:
[----:B------:R-:W-:-:S13]  /*c580*/  LOP3.LUT P1, RZ, R4, 0xff, RZ, 0xc0, !PT ;  /* 0x000000ff04ff7812 */ /* 0x000fda000782c0ff */
[----:B------:R-:W-:Y:S05]  /*c590*/  @P1 BRA `(.L_x_300) ;  /* 0xfffffff400181947 */ /* 0x000fea000383ffff */
[----:B------:R-:W-:Y:S05]  /*c5a0*/  BSYNC B0 ;  /* 0x0000000000007941 */ /* 0x000fea0003800000 */
.L_x_288:
[----:B------:R-:W-:-:S03]  /*c5b0*/  UMOV UR8, 0xffffffff ;  /* 0xffffffff00087882 */ /* 0x000fc60000000000 */
[----:B------:R-:W-:Y:S05]  /*c5c0*/  BRA.DIV UR8, `(.L_x_301) ;  /* 0x0000000208d07947 */ /* 0x000fea000b800000 */
[----:B------:R-:W-:-:S13]  /*c5d0*/  ELECT P6, URZ, PT ;  /* 0x00000000003f782f */ /* 0x000fda00038c0000 */
.L_x_313:
[----:B------:R-:W-:Y:S04]  /*c5e0*/  BSSY B0, `(.L_x_302) ;  /* 0x0000019000007945 */ /* 0x000fe80003800000 */
[----:B------:R-:W-:Y:S05]  /*c5f0*/  @!P6 BRA `(.L_x_303) ;  /* 0x00000000005ce947 */ /* 0x000fea0003800000 */
[----:B------:R-:W-:-:S04]  /*c600*/  LOP3.LUT R19, R19, 0x2, RZ, 0xfc, !PT ;  /* 0x0000000213137812 */ /* 0x000fc800078efcff */
[----:B------:R-:W-:-:S13]  /*c610*/  ISETP.NE.AND P0, PT, R19, 0x3, PT ;  /* 0x000000031300780c */ /* 0x000fda0003f05270 */
[----:B------:R-:W-:Y:S05]  /*c620*/  @!P0 BRA `(.L_x_304) ;  /* 0x0000000000048947 */ /* 0x000fea0003800000 */
[----:B------:R-:W-:Y:S01]  /*c630*/  BPT.TRAP 0x1 ;  /* 0x000000040000795c */ /* 0x000fe20000300000 */
.L_x_304:
[----:B------:R-:W0:Y:S01]  /*c640*/  S2R R5, SR_CgaCtaId ;  /* 0x0000000000057919 */ /* 0x000e220000008800 */
[----:B------:R-:W-:Y:S02]  /*c650*/  MOV R2, 0x400 ;  /* 0x0000040000027802 */ /* 0x000fe40000000f00 */
[----:B------:R-:W-:Y:S02]  /*c660*/  SHF.L.U32 R4, R3, 0x1f, RZ ;  /* 0x0000001f03047819 */ /* 0x000fe400000006ff */
[----:B0-----:R-:W-:-:S04]  /*c670*/  LEA R5, R5, R2, 0x18 ;  /* 0x0000000205057211 */ /* 0x001fc800078ec0ff */
[----:B------:R-:W-:-:S05]  /*c680*/  IADD3 R5, R5, 0x10, RZ ;  /* 0x0000001005057810 */ /* 0x000fca0007ffe0ff */
[C---:B------:R-:W-:Y:S02]  /*c690*/  IMAD R7, R0.reuse, 0x8, R5 ;  /* 0x0000000800077824 */ /* 0x040fe400078e0205 */
[----:B------:R-:W-:Y:S02]  /*c6a0*/  VIADD R0, R0, 0x1 ;  /* 0x0000000100007836 */ /* 0x000fe40000000000 */
[----:B------:R-:W0:Y:S03]  /*c6b0*/  SYNCS.PHASECHK.TRANS64.TRYWAIT P0, [R7+URZ], R4 ;  /* 0x00000004070075a7 */ /* 0x000e26000800017f */
[----:B------:R-:W-:-:S04]  /*c6c0*/  ISETP.NE.AND P1, PT, R0, 0x2, PT ;  /* 0x000000020000780c */ /* 0x000fc80003f25270 */
[----:B------:R-:W-:Y:S02]  /*c6d0*/  SEL R2, RZ, 0x1, P1 ;  /* 0x00000001ff027807 */ /* 0x000fe40000800000 */
[----:B------:R-:W-:Y:S02]  /*c6e0*/  SEL R0, R0, RZ, P1 ;  /* 0x000000ff00007207 */ /* 0x000fe40000800000 */
[----:B------:R-:W-:Y:S01]  /*c6f0*/  LOP3.LUT R2, R3, R2, RZ, 0x3c, !PT ;  /* 0x0000000203027212 */ /* 0x000fe200078e3cff */
[----:B0-----:R-:W-:Y:S06]  /*c700*/  @!P0 BRA `(.L_x_305) ;  /* 0x0000000000a08947 */ /* 0x001fec0003800000 */
.L_x_314:
[----:B------:R-:W-:Y:S01]  /*c710*/  IMAD R5, R0, 0x8, R5 ;  /* 0x0000000800057824 */ /* 0x000fe200078e0205 */
[----:B------:R-:W-:-:S07]  /*c720*/  SHF.L.U32 R0, R2, 0x1f, RZ ;  /* 0x0000001f02007819 */ /* 0x000fce00000006ff */
.L_x_306:
[----:B-1----:R1:W2:Y:S02]  /*c730*/  SYNCS.PHASECHK.TRANS64.TRYWAIT P0, [R5+URZ], R0 ;  /* 0x00000000050075a7 */ /* 0x0022a4000800017f */
[----:B--2---:R-:W-:Y:S05]  /*c740*/  @!P0 NANOSLEEP.SYNCS 0x989680 ;  /* 0x009896800000895d */ /* 0x004fea0003900000 */
[----:B------:R-:W2:Y:S02]  /*c750*/  @!P0 SYNCS.PHASECHK.TRANS64 P0, [R5+URZ], R0 ;  /* 0x00000000050085a7 */ /* 0x000ea4000800007f */
[----:B--2---:R-:W-:Y:S05]  /*c760*/  @!P0 BRA `(.L_x_306) ;  /* 0xfffffffc00f08947 */ /* 0x004fea000383ffff */
.L_x_303:
[----:B------:R-:W-:Y:S05]  /*c770*/  BSYNC B0 ;  /* 0x0000000000007941 */ /* 0x000fea0003800000 */
.L_x_302:
[----:B------:R-:W-:Y:S05]  /*c780*/  EXIT ;  /* 0x000000000000794d */ /* 0x000fea0003800000 */
.L_x_17:
[----:B---3--:R3:W4:Y:S02]  /*c790*/  SYNCS.PHASECHK.TRANS64.TRYWAIT P1, [R3+URZ], R0 ;  /* 0x00000000030075a7 */ /* 0x008724000802017f */
[----:B----4-:R-:W-:Y:S05]  /*c7a0*/  @!P1 NANOSLEEP.SYNCS 0x989680 ;  /* 0x009896800000995d */ /* 0x010fea0003900000 */
[----:B------:R-:W4:Y:S02]  /*c7b0*/  @!P1 SYNCS.PHASECHK.TRANS64 P1, [R3+URZ], R0 ;  /* 0x00000000030095a7 */ /* 0x000f24000802007f */
[----:B----4-:R-:W-:Y:S05]  /*c7c0*/  @!P1 BRA `(.L_x_17) ;  /* 0xfffffffc00f09947 */ /* 0x010fea000383ffff */
[----:B------:R-:W-:Y:S05]  /*c7d0*/  BRA `(.L_x_16) ;  /* 0xffffff48007c7947 */ /* 0x000fea000383ffff */
.L_x_22:
[----:B-1----:R-:W-:-:S04]  /*c7e0*/  IMAD.U32 R4, RZ, RZ, UR9 ;  /* 0x00000009ff047e24 */ /* 0x002fc8000f8e00ff */
[----:B------:R1:W2:Y:S03]  /*c7f0*/  SYNCS.PHASECHK.TRANS64.TRYWAIT P1, [R4+URZ], R3 ;  /* 0x00000003040075a7 */ /* 0x0002a6000802017f */
[----:B--2---:R-:W-:Y:S05]  /*c800*/  @!P1 NANOSLEEP.SYNCS 0x989680 ;  /* 0x009896800000995d */ /* 0x004fea0003900000 */
[----:B------:R-:W2:Y:S02]  /*c810*/  @!P1 SYNCS.PHASECHK.TRANS64 P1, [R4+URZ], R3 ;  /* 0x00000003040095a7 */ /* 0x000ea4000802007f */
[----:B--2---:R-:W-:Y:S05]  /*c820*/  @!P1 BRA `(.L_x_22) ;  /* 0xfffffffc00ec9947 */ /* 0x004fea000383ffff */
[----:B------:R-:W-:Y:S05]  /*c830*/  BRA `(.L_x_21) ;  /* 0xffffff5000707947 */ /* 0x000fea000383ffff */
.L_x_289:
[----:B------:R-:W-:Y:S01]  /*c840*/  BSSY B1, `(.L_x_307) ;  /* 0x0000006000017945 */ /* 0x000fe20003800000 */
[----:B------:R-:W-:-:S07]  /*c850*/  IMAD.MOV.U32 R15, RZ, RZ, -0x1 ;  /* 0xffffffffff0f7424 */ /* 0x000fce00078e00ff */
[----:B------:R-:W-:Y:S05]  /*c860*/  WARPSYNC.COLLECTIVE R15, `(.L_x_308) ;  /* 0x000000000f0c7348 */ /* 0x000fea0003c00000 */
[----:B------:R-:W-:Y:S02]  /*c870*/  ELECT P6, UR62, PT ;  /* 0x00000000003e782f */ /* 0x000fe400038c0000 */
[----:B------:R-:W-:Y:S01]  /*c880*/  MOV R14, UR62 ;  /* 0x0000003e000e7c02 */ /* 0x000fe20008000f00 */
[----:B------:R-:W-:Y:S10]  /*c890*/  ENDCOLLECTIVE ;  /* 0x000000000000791b */ /* 0x000ff40003800000 */
.L_x_308:
[----:B------:R-:W-:Y:S05]  /*c8a0*/  BSYNC B1 ;  /* 0x0000000000017941 */ /* 0x000fea0003800000 */
.L_x_307:
[----:B------:R-:W-:Y:S05]  /*c8b0*/  BRA `(.L_x_309) ;  /* 0xfffffff0005c7947 */ /* 0x000fea000383ffff */
.L_x_292:
[----:B0-----:R0:W1:Y:S02]  /*c8c0*/  SYNCS.PHASECHK.TRANS64.TRYWAIT P1, [R12+URZ+0x10], R7 ;  /* 0x000010070c0075a7 */ /* 0x001064000802017f */
[----:B-1----:R-:W-:Y:S05]  /*c8d0*/  @!P1 NANOSLEEP.SYNCS 0x989680 ;  /* 0x009896800000995d */ /* 0x002fea0003900000 */
[----:B------:R-:W1:Y:S02]  /*c8e0*/  @!P1 SYNCS.PHASECHK.TRANS64 P1, [R12+URZ+0x10], R7 ;  /* 0x000010070c0095a7 */ /* 0x000e64000802007f */
[----:B-1----:R-:W-:Y:S05]  /*c8f0*/  @!P1 BRA `(.L_x_292) ;  /* 0xfffffffc00f09947 */ /* 0x002fea000383ffff */
[----:B------:R-:W-:Y:S05]  /*c900*/  BRA `(.L_x_310) ;  /* 0xfffffff000907947 */ /* 0x000fea000383ffff */
.L_x_301:
[----:B------:R-:W-:Y:S01]  /*c910*/  BSSY B0, `(.L_x_311) ;  /* 0x0000006000007945 */ /* 0x000fe20003800000 */
[----:B------:R-:W-:-:S07]  /*c920*/  IMAD.MOV.U32 R15, RZ, RZ, -0x1 ;  /* 0xffffffffff0f7424 */ /* 0x000fce00078e00ff */
[----:B------:R-:W-:Y:S05]  /*c930*/  WARPSYNC.COLLECTIVE R15, `(.L_x_312) ;  /* 0x000000000f0c7348 */ /* 0x000fea0003c00000 */
[----:B------:R-:W-:Y:S02]  /*c940*/  ELECT P6, UR62, PT ;  /* 0x00000000003e782f */ /* 0x000fe400038c0000 */
[----:B------:R-:W-:Y:S01]  /*c950*/  MOV R14, UR62 ;  /* 0x0000003e000e7c02 */ /* 0x000fe20008000f00 */
[----:B------:R-:W-:Y:S10]  /*c960*/  ENDCOLLECTIVE ;  /* 0x000000000000791b */ /* 0x000ff40003800000 */
.L_x_312:
[----:B------:R-:W-:Y:S05]  /*c970*/  BSYNC B0 ;  /* 0x0000000000007941 */ /* 0x000fea0003800000 */
.L_x_311:
[----:B------:R-:W-:Y:S05]  /*c980*/  BRA `(.L_x_313) ;  /* 0xfffffffc00147947 */ /* 0x000fea000383ffff */
.L_x_305:
[----:B0-----:R0:W1:Y:S02]  /*c990*/  SYNCS.PHASECHK.TRANS64.TRYWAIT P0, [R7+URZ], R4 ;  /* 0x00000004070075a7 */ /* 0x001064000800017f */
[----:B-1----:R-:W-:Y:S05]  /*c9a0*/  @!P0 NANOSLEEP.SYNCS 0x989680 ;  /* 0x009896800000895d */ /* 0x002fea0003900000 */
[----:B------:R-:W1:Y:S02]  /*c9b0*/  @!P0 SYNCS.PHASECHK.TRANS64 P0, [R7+URZ], R4 ;  /* 0x00000004070085a7 */ /* 0x000e64000800007f */
[----:B-1----:R-:W-:Y:S05]  /*c9c0*/  @!P0 BRA `(.L_x_305) ;  /* 0xfffffffc00f08947 */ /* 0x002fea000383ffff */
[----:B------:R-:W-:Y:S05]  /*c9d0*/  BRA `(.L_x_314) ;  /* 0xfffffffc004c7947 */ /* 0x000fea000383ffff */
.L_x_315:
[----:B------:R-:W-:-:S00]  /*c9e0*/  BRA `(.L_x_315) ;  /* 0xfffffffc00fc7947 */ /* 0x000fc0000383ffff */
[----:B------:R-:W-:-:S00]  /*c9f0*/  NOP ;  /* 0x0000000000007918 */ /* 0x000fc00000000000 */
        /* <DEDUP_REMOVED lines=8> */
.L_x_316:


//--------------------- .nv.global.init           --------------------------
	.section	.nv.global.init,"aw",@progbits
.nv.global.init:
	.type		$str$22,@object
	.size		$str$22,($str$23 - $str$22)
$str$22:
        /*0000*/ 	.byte	0x6b, 0x5f, 0x74, 0x69, 0x6c, 0x65, 0x5f, 0x63, 0x6f, 0x75, 0x6e, 0x74, 0x20, 0x3e, 0x3d, 0x20
        /*0010*/ 	.byte	0x31, 0x00
	.type		$str$23,@object
	.size		$str$23,(__unnamed_1 - $str$23)
$str$23:
        /*0012*/ 	.byte	0x2f, 0x74, 0x6d, 0x70, 0x2f, 0x63, 0x75, 0x74, 0x6c, 0x61, 0x73, 0x73, 0x5f, 0x73, 0x77, 0x65
        /*0022*/ 	.byte	0x65, 0x70, 0x5f, 0x73, 0x72, 0x63, 0x2f, 0x69, 0x6e, 0x63, 0x6c, 0x75, 0x64, 0x65, 0x2f, 0x63
        /*0032*/ 	.byte	0x75, 0x74, 0x6c, 0x61, 0x73, 0x73, 0x2f, 0x67, 0x65, 0x6d, 0x6d, 0x2f, 0x63, 0x6f, 0x6c, 0x6c
        /*0042*/ 	.byte	0x65, 0x63, 0x74, 0x69, 0x76, 0x65, 0x2f, 0x73, 0x6d, 0x39, 0x30, 0x5f, 0x6d, 0x6d, 0x61, 0x5f
        /*0052*/ 	.byte	0x74, 0x6d, 0x61, 0x5f, 0x67, 0x6d, 0x6d, 0x61, 0x5f, 0x73, 0x73, 0x5f, 0x77, 0x61, 0x72, 0x70
        /*0062*/ 	.byte	0x73, 0x70, 0x65, 0x63, 0x69, 0x61, 0x6c, 0x69, 0x7a, 0x65, 0x64, 0x2e, 0x68, 0x70, 0x70, 0x00
	.type		__unnamed_1,@object
	.size		__unnamed_1,(.L_0 - __unnamed_1)
__unnamed_1:
        /*0072*/ 	.byte	0x76, 0x6f, 0x69, 0x64, 0x20, 0x63, 0x75, 0x74, 0x6c, 0x61, 0x73, 0x73, 0x3a, 0x3a, 0x67, 0x65
        /* <DEDUP_REMOVED lines=180> */
        /*0bc2*/ 	.byte	0x65, 0x6e, 0x74, 0x69, 0x74, 0x79, 0x5d, 0x00
.L_0:


//--------------------- .nv.shared._ZN7cutlass13device_kernelINS_4gemm6kernel13GemmUniversalIN4cute5tupleIJiiiiEEENS1_10collective13CollectiveMmaINS1_34MainloopSm90TmaGmmaWarpSpecializedILi2ENS5_IJNS4_1CILi1EEESB_SB_EEENS1_35KernelTmaWarpSpecializedCooperativeEEENS5_IJNSA_ILi192EEENSA_ILi128EEESG_EEENS_10bfloat16_tENS5_IJlSB_lEEESI_SJ_NS4_8TiledMMAINS4_8MMA_AtomIJNS4_4SM904GMMA28MMA_64x128x16_F32BF16BF16_SSILNSN_5MajorE0ELSP_0ELNSN_7ScaleInE1ELSQ_1EEEEEENS4_6LayoutINS5_IJNSA_ILi2EEESB_SB_EEENS5_IJSB_NSA_ILi0EEESW_EEEEENS5_IJNS4_10UnderscoreESZ_SZ_EEEEENS4_13SM90_TMA_LOADENS4_14ComposedLayoutINS4_7SwizzleILi3ELi4ELi3EEENS4_18smem_ptr_flag_bitsILi16EEENST_INS5_IJNSA_ILi8EEENSA_ILi64EEEEEENS5_IJS19_SB_EEEEEEEvNS4_8identityES12_S1D_vS1E_EENS_8epilogue10collective6detail29Sm90TmaWarpSpecializedAdapterINS1H_15DefaultEpilogueISI_SJ_SJ_NS1G_6thread17LinearCombinationISI_Li1EffLNS1L_9ScaleType4KindE0ELNS_15FloatRoundStyleE2ESI_EENS1_15EpilogueDefaultEEEEEvvEEEEvNT_6ParamsE --------------------------
	.section	.nv.shared._ZN7cutlass13device_kernelINS_4gemm6kernel13GemmUniversalIN4cute5tupleIJiiiiEEENS1_10collective13CollectiveMmaINS1_34MainloopSm90TmaGmmaWarpSpecializedILi2ENS5_IJNS4_1CILi1EEESB_SB_EEENS1_35KernelTmaWarpSpecializedCooperativeEEENS5_IJNSA_ILi192EEENSA_ILi128EEESG_EEENS_10bfloat16_tENS5_IJlSB_lEEESI_SJ_NS4_8TiledMMAINS4_8MMA_AtomIJNS4_4SM904GMMA28MMA_64x128x16_F32BF16BF16_SSILNSN_5MajorE0ELSP_0ELNSN_7ScaleInE1ELSQ_1EEEEEENS4_6LayoutINS5_IJNSA_ILi2EEESB_SB_EEENS5_IJSB_NSA_ILi0EEESW_EEEEENS5_IJNS4_10UnderscoreESZ_SZ_EEEEENS4_13SM90_TMA_LOADENS4_14ComposedLayoutINS4_7SwizzleILi3ELi4ELi3EEENS4_18smem_ptr_flag_bitsILi16EEENST_INS5_IJNSA_ILi8EEENSA_ILi64EEEEEENS5_IJS19_SB_EEEEEEEvNS4_8identityES12_S1D_vS1E_EENS_8epilogue10collective6detail29Sm90TmaWarpSpecializedAdapterINS1H_15DefaultEpilogueISI_SJ_SJ_NS1G_6thread17LinearCombinationISI_Li1EffLNS1L_9ScaleType4KindE0ELNS_15FloatRoundStyleE2ESI_EENS1_15EpilogueDefaultEEEEEvvEEEEvNT_6ParamsE,"aw",@nobits
	.sectionflags	@""
	.align	16
	.zero		1024


//--------------------- .nv.shared.reserved.0     --------------------------
	.section	.nv.shared.reserved.0,"aw",@nobits
	.weak		__nv_reservedSMEM_offset_0_alias
	.size		__nv_reservedSMEM_offset_0_alias, 0, 0
	.other		__nv_reservedSMEM_offset_0_alias,@"STO_CUDA_RESERVED_SHARED STV_DEFAULT"
__nv_reservedSMEM_offset_0_alias:
	.zero		0


//--------------------- .nv.global                --------------------------
	.section	.nv.global,"aw",@nobits
.nv.global:
	.type		_ZN39_INTERNAL_d257d2a4_4_k_cu_56e4cbdb_85434cute1_E,@object
	.size		_ZN39_INTERNAL_d257d2a4_4_k_cu_56e4cbdb_85434cute1_E,(_ZN39_INTERNAL_d257d2a4_4_k_cu_56e4cbdb_85434cuda3std3__45__cpo6cbeginE - _ZN39_INTERNAL_d257d2a4_4_k_cu_56e4cbdb_85434cute1_E)
_ZN39_INTERNAL_d257d2a4_4_k_cu_56e4cbdb_85434cute1_E:
	.zero		1
	.type		_ZN39_INTERNAL_d257d2a4_4_k_cu_56e4cbdb_85434cuda3std3__45__cpo6cbeginE,@object
	.size		_ZN39_INTERNAL_d257d2a4_4_k_cu_56e4cbdb_85434cuda3std3__45__cpo6cbeginE,(_ZN39_INTERNAL_d257d2a4_4_k_cu_56e4cbdb_85434cuda3std3__48in_placeE - _ZN39_INTERNAL_d257d2a4_4_k_cu_56e4cbdb_85434cuda3std3__45__cpo6cbeginE)
_ZN39_INTERNAL_d257d2a4_4_k_cu_56e4cbdb_85434cuda3std3__45__cpo6cbeginE:
	.zero		1
	.type		_ZN39_INTERNAL_d257d2a4_4_k_cu_56e4cbdb_85434cuda3std3__48in_placeE,@object
	.size		_ZN39_INTERNAL_d257d2a4_4_k_cu_56e4cbdb_85434cuda3std3__48in_placeE,(_ZN39_INTERNAL_d257d2a4_4_k_cu_56e4cbdb_85434cuda3std6ranges3__45__cpo9iter_moveE - _ZN39_INTERNAL_d257d2a4_4_k_cu_56e4cbdb_85434cuda3std3__48in_placeE)
_ZN39_INTERNAL_d257d2a4_4_k_cu_56e4cbdb_85434cuda3std3__48in_placeE:
	.zero		1
	.type		_ZN39_INTERNAL_d257d2a4_4_k_cu_56e4cbdb_85434cuda3std6ranges3__45__cpo9iter_moveE,@object
	.size		_ZN39_INTERNAL_d257d2a4_4_k_cu_56e4cbdb_85434cuda3std6ranges3__45__cpo9iter_moveE,(_ZN39_INTERNAL_d257d2a4_4_k_cu_56e4cbdb_85434cuda3std3__45__cpo5beginE - _ZN39_INTERNAL_d257d2a4_4_k_cu_56e4cbdb_85434cuda3std6ranges3__45__cpo9iter_moveE)
_ZN39_INTERNAL_d257d2a4_4_k_cu_56e4cbdb_85434cuda3std6ranges3__45__cpo9iter_moveE:
	.zero		1
	.type		_ZN39_INTERNAL_d257d2a4_4_k_cu_56e4cbdb_85434cuda3std3__45__cpo5beginE,@object
	.size		_ZN39_INTERNAL_d257d2a4_4_k_cu_56e4cbdb_85434cuda3std3__45__cpo5beginE,(_ZN39_INTERNAL_d257d2a4_4_k_cu_56e4cbdb_85434cuda3std3__441_GLOBAL__N__d257d2a4_4_k_cu_56e4cbdb_85436ignoreE - _ZN39_INTERNAL_d257d2a4_4_k_cu_56e4cbdb_85434cuda3std3__45__cpo5beginE)
_ZN39_INTERNAL_d257d2a4_4_k_cu_56e4cbdb_85434cuda3std3__45__cpo5beginE:
	.zero		1
	.type		_ZN39_INTERNAL_d257d2a4_4_k_cu_56e4cbdb_85434cuda3std3__441_GLOBAL__N__d257d2a4_4_k_cu_56e4cbdb_85436ignoreE,@object
	.size		_ZN39_INTERNAL_d257d2a4_4_k_cu_56e4cbdb_85434cuda3std3__441_GLOBAL__N__d257d2a4_4_k_cu_56e4cbdb_85436ignoreE,(_ZN39_INTERNAL_d257d2a4_4_k_cu_56e4cbdb_85434cute7productE - _ZN39_INTERNAL_d257d2a4_4_k_cu_56e4cbdb_85434cuda3std3__441_GLOBAL__N__d257d2a4_4_k_cu_56e4cbdb_85436ignoreE)
_ZN39_INTERNAL_d257d2a4_4_k_cu_56e4cbdb_85434cuda3std3__441_GLOBAL__N__d257d2a4_4_k_cu_56e4cbdb_85436ignoreE:
	.zero		1
	.type		_ZN39_INTERNAL_d257d2a4_4_k_cu_56e4cbdb_85434cute7productE,@object
	.size		_ZN39_INTERNAL_d257d2a4_4_k_cu_56e4cbdb_85434cute7productE,(_ZN39_INTERNAL_d257d2a4_4_k_cu_56e4cbdb_85434cuda3std3__45__cpo3endE - _ZN39_INTERNAL_d257d2a4_4_k_cu_56e4cbdb_85434cute7productE)
_ZN39_INTERNAL_d257d2a4_4_k_cu_56e4cbdb_85434cute7productE:
	.zero		1
	.type		_ZN39_INTERNAL_d257d2a4_4_k_cu_56e4cbdb_85434cuda3std3__45__cpo3endE,@object
	.size		_ZN39_INTERNAL_d257d2a4_4_k_cu_56e4cbdb_85434cuda3std3__45__cpo3endE,(_ZN39_INTERNAL_d257d2a4_4_k_cu_56e4cbdb_85434cuda3std3__419piecewise_constructE - _ZN39_INTERNAL_d257d2a4_4_k_cu_56e4cbdb_85434cuda3std3__45__cpo3endE)
_ZN39_INTERNAL_d257d2a4_4_k_cu_56e4cbdb_85434cuda3std3__45__cpo3endE:
	.zero		1
	.type		_ZN39_INTERNAL_d257d2a4_4_k_cu_56e4cbdb_85434cuda3std3__419piecewise_constructE,@object
	.size		_ZN39_INTERNAL_d257d2a4_4_k_cu_56e4cbdb_85434cuda3std3__419piecewise_constructE,(_ZN39_INTERNAL_d257d2a4_4_k_cu_56e4cbdb_85434cuda3std3__45__cpo4cendE - _ZN39_INTERNAL_d257d2a4_4_k_cu_56e4cbdb_85434cuda3std3__419piecewise_constructE)
_ZN39_INTERNAL_d257d2a4_4_k_cu_56e4cbdb_85434cuda3std3__419piecewise_constructE:
	.zero		1
	.type		_ZN39_INTERNAL_d257d2a4_4_k_cu_56e4cbdb_85434cuda3std3__45__cpo4cendE,@object
	.size		_ZN39_INTERNAL_d257d2a4_4_k_cu_56e4cbdb_85434cuda3std3__45__cpo4cendE,(_ZN39_INTERNAL_d257d2a4_4_k_cu_56e4cbdb_85434cuda3std6ranges3__45__cpo4swapE - _ZN39_INTERNAL_d257d2a4_4_k_cu_56e4cbdb_85434cuda3std3__45__cpo4cendE)
_ZN39_INTERNAL_d257d2a4_4_k_cu_56e4cbdb_85434cuda3std3__45__cpo4cendE:
	.zero		1
	.type		_ZN39_INTERNAL_d257d2a4_4_k_cu_56e4cbdb_85434cuda3std6ranges3__45__cpo4swapE,@object
	.size		_ZN39_INTERNAL_d257d2a4_4_k_cu_56e4cbdb_85434cuda3std6ranges3__45__cpo4swapE,(.L_8 - _ZN39_INTERNAL_d257d2a4_4_k_cu_56e4cbdb_85434cuda3std6ranges3__45__cpo4swapE)
_ZN39_INTERNAL_d257d2a4_4_k_cu_56e4cbdb_85434cuda3std6ranges3__45__cpo4swapE:
	.zero		1
.L_8:


//--------------------- .nv.constant0._ZN7cutlass13device_kernelINS_4gemm6kernel13GemmUniversalIN4cute5tupleIJiiiiEEENS1_10collective13CollectiveMmaINS1_34MainloopSm90TmaGmmaWarpSpecializedILi2ENS5_IJNS4_1CILi1EEESB_SB_EEENS1_35KernelTmaWarpSpecializedCooperativeEEENS5_IJNSA_ILi192EEENSA_ILi128EEESG_EEENS_10bfloat16_tENS5_IJlSB_lEEESI_SJ_NS4_8TiledMMAINS4_8MMA_AtomIJNS4_4SM904GMMA28MMA_64x128x16_F32BF16BF16_SSILNSN_5MajorE0ELSP_0ELNSN_7ScaleInE1ELSQ_1EEEEEENS4_6LayoutINS5_IJNSA_ILi2EEESB_SB_EEENS5_IJSB_NSA_ILi0EEESW_EEEEENS5_IJNS4_10UnderscoreESZ_SZ_EEEEENS4_13SM90_TMA_LOADENS4_14ComposedLayoutINS4_7SwizzleILi3ELi4ELi3EEENS4_18smem_ptr_flag_bitsILi16EEENST_INS5_IJNSA_ILi8EEENSA_ILi64EEEEEENS5_IJS19_SB_EEEEEEEvNS4_8identityES12_S1D_vS1E_EENS_8epilogue10collective6detail29Sm90TmaWarpSpecializedAdapterINS1H_15DefaultEpilogueISI_SJ_SJ_NS1G_6thread17LinearCombinationISI_Li1EffLNS1L_9ScaleType4KindE0ELNS_15FloatRoundStyleE2ESI_EENS1_15EpilogueDefaultEEEEEvvEEEEvNT_6ParamsE --------------------------
	.section	.nv.constant0._ZN7cutlass13device_kernelINS_4gemm6kernel13GemmUniversalIN4cute5tupleIJiiiiEEENS1_10collective13CollectiveMmaINS1_34MainloopSm90TmaGmmaWarpSpecializedILi2ENS5_IJNS4_1CILi1EEESB_SB_EEENS1_35KernelTmaWarpSpecializedCooperativeEEENS5_IJNSA_ILi192EEENSA_ILi128EEESG_EEENS_10bfloat16_tENS5_IJlSB_lEEESI_SJ_NS4_8TiledMMAINS4_8MMA_AtomIJNS4_4SM904GMMA28MMA_64x128x16_F32BF16BF16_SSILNSN_5MajorE0ELSP_0ELNSN_7ScaleInE1ELSQ_1EEEEEENS4_6LayoutINS5_IJNSA_ILi2EEESB_SB_EEENS5_IJSB_NSA_ILi0EEESW_EEEEENS5_IJNS4_10UnderscoreESZ_SZ_EEEEENS4_13SM90_TMA_LOADENS4_14ComposedLayoutINS4_7SwizzleILi3ELi4ELi3EEENS4_18smem_ptr_flag_bitsILi16EEENST_INS5_IJNSA_ILi8EEENSA_ILi64EEEEEENS5_IJS19_SB_EEEEEEEvNS4_8identityES12_S1D_vS1E_EENS_8epilogue10collective6detail29Sm90TmaWarpSpecializedAdapterINS1H_15DefaultEpilogueISI_SJ_SJ_NS1G_6thread17LinearCombinationISI_Li1EffLNS1L_9ScaleType4KindE0ELNS_15FloatRoundStyleE2ESI_EENS1_15EpilogueDefaultEEEEEvvEEEEvNT_6ParamsE,"a",@progbits
	.sectionflags	@""
	.align	4
.nv.constant0._ZN7cutlass13device_kernelINS_4gemm6kernel13GemmUniversalIN4cute5tupleIJiiiiEEENS1_10collective13CollectiveMmaINS1_34MainloopSm90TmaGmmaWarpSpecializedILi2ENS5_IJNS4_1CILi1EEESB_SB_EEENS1_35KernelTmaWarpSpecializedCooperativeEEENS5_IJNSA_ILi192EEENSA_ILi128EEESG_EEENS_10bfloat16_tENS5_IJlSB_lEEESI_SJ_NS4_8TiledMMAINS4_8MMA_AtomIJNS4_4SM904GMMA28MMA_64x128x16_F32BF16BF16_SSILNSN_5MajorE0ELSP_0ELNSN_7ScaleInE1ELSQ_1EEEEEENS4_6LayoutINS5_IJNSA_ILi2EEESB_SB_EEENS5_IJSB_NSA_ILi0EEESW_EEEEENS5_IJNS4_10UnderscoreESZ_SZ_EEEEENS4_13SM90_TMA_LOADENS4_14ComposedLayoutINS4_7SwizzleILi3ELi4ELi3EEENS4_18smem_ptr_flag_bitsILi16EEENST_INS5_IJNSA_ILi8EEENSA_ILi64EEEEEENS5_IJS19_SB_EEEEEEEvNS4_8identityES12_S1D_vS1E_EENS_8epilogue10collective6detail29Sm90TmaWarpSpecializedAdapterINS1H_15DefaultEpilogueISI_SJ_SJ_NS1G_6thread17LinearCombinationISI_Li1EffLNS1L_9ScaleType4KindE0ELNS_15FloatRoundStyleE2ESI_EENS1_15EpilogueDefaultEEEEEvvEEEEvNT_6ParamsE:
	.zero		1664


//--------------------- SYMBOLS --------------------------

	.type		.nv.reservedSmem.offset0,@object
	.size		.nv.reservedSmem.offset0,0x4
	.type		__assertfail,@function
